	.headerflags	@"EF_CUDA_TEXMODE_UNIFIED EF_CUDA_64BIT_ADDRESS EF_CUDA_SM86 EF_CUDA_VIRTUAL_SM(EF_CUDA_SM86)"
	.elftype	@"ET_EXEC"


//--------------------- .nv.info                  --------------------------
	.section	.nv.info,"",@"SHT_CUDA_INFO"
	.align	4


	//----- nvinfo : EIATTR_REGCOUNT
	.align		4
        /*0000*/ 	.byte	0x04, 0x2f
        /*0002*/ 	.short	(.L_1 - .L_0)
	.align		4
.L_0:
        /*0004*/ 	.word	index@(triton_mm)
        /*0008*/ 	.word	0x000000d4


	//----- nvinfo : EIATTR_MIN_STACK_SIZE
	.align		4
.L_1:
        /*000c*/ 	.byte	0x04, 0x12
        /*000e*/ 	.short	(.L_3 - .L_2)
	.align		4
.L_2:
        /*0010*/ 	.word	index@(triton_mm)
        /*0014*/ 	.word	0x00000000


	//----- nvinfo : EIATTR_FRAME_SIZE
	.align		4
.L_3:
        /*0018*/ 	.byte	0x04, 0x11
        /*001a*/ 	.short	(.L_5 - .L_4)
	.align		4
.L_4:
        /*001c*/ 	.word	index@(triton_mm)
        /*0020*/ 	.word	0x00000000


	//----- nvinfo : EIATTR_MIN_STACK_SIZE
	.align		4
.L_5:
        /*0024*/ 	.byte	0x04, 0x12
        /*0026*/ 	.short	(.L_7 - .L_6)
	.align		4
.L_6:
        /*0028*/ 	.word	index@(triton_mm)
        /*002c*/ 	.word	0x00000000
.L_7:


//--------------------- .nv.info.triton_mm        --------------------------
	.section	.nv.info.triton_mm,"",@"SHT_CUDA_INFO"
	.sectionflags	@""
	.align	4


	//----- nvinfo : EIATTR_CUDA_API_VERSION
	.align		4
        /*0000*/ 	.byte	0x04, 0x37
        /*0002*/ 	.short	(.L_9 - .L_8)
.L_8:
        /*0004*/ 	.word	0x0000007c


	//----- nvinfo : EIATTR_SW2861232_WAR
	.align		4
.L_9:
        /*0008*/ 	.byte	0x01, 0x35
	.zero		2


	//----- nvinfo : EIATTR_PARAM_CBANK
	.align		4
        /*000c*/ 	.byte	0x04, 0x0a
        /*000e*/ 	.short	(.L_11 - .L_10)
	.align		4
.L_10:
        /*0010*/ 	.word	index@(.nv.constant0.triton_mm)
        /*0014*/ 	.short	0x0160
        /*0016*/ 	.short	0x0020


	//----- nvinfo : EIATTR_CBANK_PARAM_SIZE
	.align		4
.L_11:
        /*0018*/ 	.byte	0x03, 0x19
        /*001a*/ 	.short	0x0020


	//----- nvinfo : EIATTR_KPARAM_INFO
	.align		4
        /*001c*/ 	.byte	0x04, 0x17
        /*001e*/ 	.short	(.L_13 - .L_12)
.L_12:
        /*0020*/ 	.word	0x00000000
        /*0024*/ 	.short	0x0003
        /*0026*/ 	.short	0x0018
        /*0028*/ 	.byte	0x00, 0xf4, 0x21, 0x00


	//----- nvinfo : EIATTR_KPARAM_INFO
	.align		4
.L_13:
        /*002c*/ 	.byte	0x04, 0x17
        /*002e*/ 	.short	(.L_15 - .L_14)
.L_14:
        /*0030*/ 	.word	0x00000000
        /*0034*/ 	.short	0x0002
        /*0036*/ 	.short	0x0010
        /*0038*/ 	.byte	0x00, 0xf4, 0x21, 0x00


	//----- nvinfo : EIATTR_KPARAM_INFO
	.align		4
.L_15:
        /*003c*/ 	.byte	0x04, 0x17
        /*003e*/ 	.short	(.L_17 - .L_16)
.L_16:
        /*0040*/ 	.word	0x00000000
        /*0044*/ 	.short	0x0001
        /*0046*/ 	.short	0x0008
        /*0048*/ 	.byte	0x00, 0xf4, 0x21, 0x00


	//----- nvinfo : EIATTR_KPARAM_INFO
	.align		4
.L_17:
        /*004c*/ 	.byte	0x04, 0x17
        /*004e*/ 	.short	(.L_19 - .L_18)
.L_18:
        /*0050*/ 	.word	0x00000000
        /*0054*/ 	.short	0x0000
        /*0056*/ 	.short	0x0000
        /*0058*/ 	.byte	0x00, 0xf4, 0x21, 0x00


	//----- nvinfo : EIATTR_MAXREG_COUNT
	.align		4
.L_19:
        /*005c*/ 	.byte	0x03, 0x1b
        /*005e*/ 	.short	0x00ff


	//----- nvinfo : EIATTR_EXIT_INSTR_OFFSETS
	.align		4
        /*0060*/ 	.byte	0x04, 0x1c
        /*0062*/ 	.short	(.L_21 - .L_20)


	//   ....[0]....
.L_20:
        /*0064*/ 	.word	0x00004690


	//   ....[1]....
        /*0068*/ 	.word	0x000046e0


	//----- nvinfo : EIATTR_REQNTID
	.align		4
.L_21:
        /*006c*/ 	.byte	0x04, 0x10
        /*006e*/ 	.short	(.L_23 - .L_22)
.L_22:
        /*0070*/ 	.word	0x00000080
        /*0074*/ 	.word	0x00000001
        /*0078*/ 	.word	0x00000001
.L_23:


//--------------------- .nv.callgraph             --------------------------
	.section	.nv.callgraph,"",@"SHT_CUDA_CALLGRAPH"
	.align	4
	.sectionentsize	8
	.align		4
        /*0000*/ 	.word	0x00000000
	.align		4
        /*0004*/ 	.word	0xffffffff
	.align		4
        /*0008*/ 	.word	0x00000000
	.align		4
        /*000c*/ 	.word	0xfffffffe
	.align		4
        /*0010*/ 	.word	0x00000000
	.align		4
        /*0014*/ 	.word	0xfffffffd
	.align		4
        /*0018*/ 	.word	0x00000000
	.align		4
        /*001c*/ 	.word	0xfffffffc


//--------------------- .nv.rel.action            --------------------------
	.section	.nv.rel.action,"",@"SHT_CUDA_RELOCINFO"
	.align	8
	.sectionentsize	8
        /*0000*/ 	.byte	0x73, 0x00, 0x00, 0x00, 0x00, 0x00, 0x00, 0x00, 0x00, 0x00, 0x00, 0x11, 0x25, 0x00, 0x05, 0x36


//--------------------- .nv.constant0.triton_mm   --------------------------
	.section	.nv.constant0.triton_mm,"a",@progbits
	.sectionflags	@""
	.align	4
.nv.constant0.triton_mm:
	.zero		384


//--------------------- .text.triton_mm           --------------------------
	.section	.text.triton_mm,"ax",@progbits
	.sectionflags	@"SHF_BARRIERS=1"
	.sectioninfo	@"SHI_REGISTERS=212"
	.align	128
        .global         triton_mm
        .type           triton_mm,@function
        .size           triton_mm,(.L_x_3 - triton_mm)
        .other          triton_mm,@"STO_CUDA_ENTRY STV_DEFAULT"
triton_mm:
.text.triton_mm:
[----:B------:R-:W-:Y:S02]  /*0000*/  IMAD.MOV.U32 R1, RZ, RZ, c[0x0][0x28] ;  /* 0x00000a00ff017624 */ /* 0x000fe400078e00ff */
[----:B------:R-:W1:Y:S01]  /*0010*/  S2R R9, SR_CTAID.X ;  /* 0x0000000000097919 */ /* 0x000e620000002500 */
[----:B------:R-:W-:Y:S01]  /*0020*/  IMAD.MOV.U32 R5, RZ, RZ, -0x8 ;  /* 0xfffffff8ff057424 */ /* 0x000fe200078e00ff */
[----:B------:R-:W-:Y:S01]  /*0030*/  ULDC.64 UR12, c[0x0][0x118] ;  /* 0x00004600000c7ab9 */ /* 0x000fe20000000a00 */
[----:B------:R-:W-:Y:S01]  /*0040*/  IMAD.MOV.U32 R123, RZ, RZ, 0x2 ;  /* 0x00000002ff7b7424 */ /* 0x000fe200078e00ff */
[----:B------:R-:W2:Y:S01]  /*0050*/  S2R R176, SR_TID.X ;  /* 0x0000000000b07919 */ /* 0x000ea20000002100 */
[----:B------:R-:W-:Y:S02]  /*0060*/  UMOV UR8, 0x2 ;  /* 0x0000000200087882 */ /* 0x000fe40000000000 */
[----:B------:R-:W-:Y:S02]  /*0070*/  UMOV UR9, 0xffffffff ;  /* 0xffffffff00097882 */ /* 0x000fe40000000000 */
[----:B------:R-:W-:Y:S02]  /*0080*/  UMOV UR6, URZ ;  /* 0x0000003f00067c82 */ /* 0x000fe40008000000 */
[----:B------:R-:W-:-:S02]  /*0090*/  UMOV UR7, URZ ;  /* 0x0000003f00077c82 */ /* 0x000fc40008000000 */
[----:B------:R-:W-:Y:S02]  /*00a0*/  UMOV UR4, URZ ;  /* 0x0000003f00047c82 */ /* 0x000fe40008000000 */
[----:B------:R-:W-:Y:S01]  /*00b0*/  UMOV UR5, URZ ;  /* 0x0000003f00057c82 */ /* 0x000fe20008000000 */
[----:B-1----:R-:W-:-:S04]  /*00c0*/  IMAD.HI R0, R9, 0x2aaaaaab, RZ ;  /* 0x2aaaaaab09007827 */ /* 0x002fc800078e02ff */
[C---:B--2---:R-:W-:Y:S01]  /*00d0*/  IMAD.SHL.U32 R205, R176.reuse, 0x8, RZ ;  /* 0x00000008b0cd7824 */ /* 0x044fe200078e00ff */
[----:B------:R-:W-:Y:S01]  /*00e0*/  SHF.R.U32.HI R3, RZ, 0x1f, R0 ;  /* 0x0000001fff037819 */ /* 0x000fe20000011600 */
[C---:B------:R-:W-:Y:S01]  /*00f0*/  IMAD.SHL.U32 R203, R176.reuse, 0x80, RZ ;  /* 0x00000080b0cb7824 */ /* 0x040fe200078e00ff */
[----:B------:R-:W-:Y:S02]  /*0100*/  LOP3.LUT R206, R176, 0x10, RZ, 0xc0, !PT ;  /* 0x00000010b0ce7812 */ /* 0x000fe400078ec0ff */
[----:B------:R-:W-:Y:S02]  /*0110*/  LEA.HI.SX32 R0, R0, R3, 0x1d ;  /* 0x0000000300007211 */ /* 0x000fe400078feaff */
[----:B------:R-:W-:Y:S02]  /*0120*/  SHF.R.U32.HI R194, RZ, 0x1, R206 ;  /* 0x00000001ffc27819 */ /* 0x000fe400000116ce */
[----:B------:R-:W-:Y:S01]  /*0130*/  LOP3.LUT R171, R205, 0x18, RZ, 0xc0, !PT ;  /* 0x00000018cdab7812 */ /* 0x000fe200078ec0ff */
[----:B------:R-:W-:Y:S01]  /*0140*/  IMAD R2, R0, R5, 0x2 ;  /* 0x0000000200027424 */ /* 0x000fe200078e0205 */
[----:B------:R-:W-:Y:S01]  /*0150*/  LOP3.LUT R190, R194, 0x20, R205, 0xf8, !PT ;  /* 0x00000020c2be7812 */ /* 0x000fe200078ef8cd */
[----:B------:R-:W-:Y:S01]  /*0160*/  IMAD R7, R0, -0x30, R9 ;  /* 0xffffffd000077824 */ /* 0x000fe200078e0209 */
[----:B------:R-:W-:-:S02]  /*0170*/  LOP3.LUT R74, R176, 0x8, RZ, 0xc0, !PT ;  /* 0x00000008b04a7812 */ /* 0x000fc400078ec0ff */
[----:B------:R-:W-:Y:S02]  /*0180*/  IMNMX R4, R2, 0x8, PT ;  /* 0x0000000802047817 */ /* 0x000fe40003800200 */
[----:B------:R-:W-:Y:S02]  /*0190*/  IABS R8, R7 ;  /* 0x0000000700087213 */ /* 0x000fe40000000000 */
[-C--:B------:R-:W-:Y:S02]  /*01a0*/  IABS R11, R4.reuse ;  /* 0x00000004000b7213 */ /* 0x080fe40000000000 */
[----:B------:R-:W-:Y:S02]  /*01b0*/  LOP3.LUT R7, R7, R4, RZ, 0x3c, !PT ;  /* 0x0000000407077212 */ /* 0x000fe400078e3cff */
[----:B------:R-:W1:Y:S01]  /*01c0*/  I2F.RP R5, R11 ;  /* 0x0000000b00057306 */ /* 0x000e620000209400 */
[----:B------:R-:W-:Y:S02]  /*01d0*/  LOP3.LUT R198, R190, 0x20, R171, 0x1e, !PT ;  /* 0x00000020bec67812 */ /* 0x000fe400078e1eab */
[----:B------:R-:W-:-:S02]  /*01e0*/  ISETP.GE.AND P3, PT, R7, RZ, PT ;  /* 0x000000ff0700720c */ /* 0x000fc40003f66270 */
[----:B------:R-:W-:Y:S02]  /*01f0*/  LOP3.LUT R190, R190, 0x60, R171, 0x1e, !PT ;  /* 0x00000060bebe7812 */ /* 0x000fe400078e1eab */
[----:B------:R-:W-:Y:S02]  /*0200*/  LOP3.LUT R49, R205, 0x38, RZ, 0xc0, !PT ;  /* 0x00000038cd317812 */ /* 0x000fe400078ec0ff */
[--C-:B------:R-:W-:Y:S02]  /*0210*/  SHF.R.U32.HI R28, RZ, 0x1, R176.reuse ;  /* 0x00000001ff1c7819 */ /* 0x100fe400000116b0 */
[--C-:B------:R-:W-:Y:S01]  /*0220*/  SHF.R.U32.HI R177, RZ, 0x2, R176.reuse ;  /* 0x00000002ffb17819 */ /* 0x100fe200000116b0 */
[C---:B------:R-:W-:Y:S01]  /*0230*/  IMAD R75, R74.reuse, 0x8, R49 ;  /* 0x000000084a4b7824 */ /* 0x040fe200078e0231 */
[----:B------:R-:W-:Y:S02]  /*0240*/  LOP3.LUT R74, R74, 0x7, R176, 0xf8, !PT ;  /* 0x000000074a4a7812 */ /* 0x000fe400078ef8b0 */
[----:B------:R-:W-:Y:S01]  /*0250*/  LOP3.LUT R177, R177, 0x18, RZ, 0xc0, !PT ;  /* 0x00000018b1b17812 */ /* 0x000fe200078ec0ff */
[----:B-1----:R-:W1:Y:S01]  /*0260*/  MUFU.RCP R5, R5 ;  /* 0x0000000500057308 */ /* 0x002e620000001000 */
[C---:B------:R-:W-:Y:S01]  /*0270*/  LOP3.LUT R29, R75.reuse, 0x38, R28, 0x78, !PT ;  /* 0x000000384b1d7812 */ /* 0x040fe200078e781c */
[----:B------:R-:W-:Y:S01]  /*0280*/  IMAD.WIDE.U32 R38, R75, 0x2, RZ ;  /* 0x000000024b267825 */ /* 0x000fe200078e00ff */
[----:B------:R-:W-:-:S02]  /*0290*/  LOP3.LUT R178, R49, 0x18, R176, 0x78, !PT ;  /* 0x0000001831b27812 */ /* 0x000fc400078e78b0 */
[----:B------:R-:W-:Y:S02]  /*02a0*/  LOP3.LUT R202, R194, 0x38, R205, 0x78, !PT ;  /* 0x00000038c2ca7812 */ /* 0x000fe400078e78cd */
[----:B------:R-:W-:Y:S02]  /*02b0*/  LEA R181, R74, 0x1000, 0x7 ;  /* 0x000010004ab57811 */ /* 0x000fe400078e38ff */
[----:B------:R-:W-:Y:S02]  /*02c0*/  LOP3.LUT R203, R203, 0x780, RZ, 0xc0, !PT ;  /* 0x00000780cbcb7812 */ /* 0x000fe400078ec0ff */
[----:B------:R-:W-:Y:S02]  /*02d0*/  LOP3.LUT R186, R181, R202, RZ, 0xfc, !PT ;  /* 0x000000cab5ba7212 */ /* 0x000fe400078efcff */
[-C--:B------:R-:W-:Y:S02]  /*02e0*/  LOP3.LUT R184, R198, R181.reuse, RZ, 0xfc, !PT ;  /* 0x000000b5c6b87212 */ /* 0x080fe400078efcff */
[----:B------:R-:W-:-:S02]  /*02f0*/  LOP3.LUT R180, R190, R181, RZ, 0xfc, !PT ;  /* 0x000000b5beb47212 */ /* 0x000fc400078efcff */
[----:B-1----:R-:W-:Y:S02]  /*0300*/  IADD3 R2, R5, 0xffffffe, RZ ;  /* 0x0ffffffe05027810 */ /* 0x002fe40007ffe0ff */
[----:B------:R-:W-:Y:S02]  /*0310*/  IABS R5, R9 ;  /* 0x0000000900057213 */ /* 0x000fe40000000000 */
[----:B------:R1:W2:Y:S01]  /*0320*/  F2I.FTZ.U32.TRUNC.NTZ R3, R2 ;  /* 0x0000000200037305 */ /* 0x0002a2000021f000 */
[-C--:B------:R-:W-:Y:S02]  /*0330*/  LOP3.LUT R201, R202, R203.reuse, RZ, 0xfc, !PT ;  /* 0x000000cbcac97212 */ /* 0x080fe400078efcff */
[-C--:B------:R-:W-:Y:S02]  /*0340*/  LOP3.LUT R197, R198, R203.reuse, RZ, 0xfc, !PT ;  /* 0x000000cbc6c57212 */ /* 0x080fe400078efcff */
[----:B------:R-:W-:Y:S01]  /*0350*/  LOP3.LUT R189, R190, R203, RZ, 0xfc, !PT ;  /* 0x000000cbbebd7212 */ /* 0x000fe200078efcff */
[----:B-1----:R-:W-:-:S02]  /*0360*/  IMAD.MOV.U32 R2, RZ, RZ, RZ ;  /* 0x000000ffff027224 */ /* 0x002fc400078e00ff */
[----:B--2---:R-:W-:-:S04]  /*0370*/  IMAD.MOV R6, RZ, RZ, -R3 ;  /* 0x000000ffff067224 */ /* 0x004fc800078e0a03 */
[----:B------:R-:W-:Y:S01]  /*0380*/  IMAD R13, R6, R11, RZ ;  /* 0x0000000b060d7224 */ /* 0x000fe200078e02ff */
[----:B------:R-:W-:-:S03]  /*0390*/  IABS R6, R4 ;  /* 0x0000000400067213 */ /* 0x000fc60000000000 */
[----:B------:R-:W-:-:S04]  /*03a0*/  IMAD.HI.U32 R3, R3, R13, R2 ;  /* 0x0000000d03037227 */ /* 0x000fc800078e0002 */
[----:B------:R-:W-:Y:S02]  /*03b0*/  IMAD.MOV R6, RZ, RZ, -R6 ;  /* 0x000000ffff067224 */ /* 0x000fe400078e0a06 */
[----:B------:R-:W-:-:S04]  /*03c0*/  IMAD.HI.U32 R2, R3, R5, RZ ;  /* 0x0000000503027227 */ /* 0x000fc800078e00ff */
[----:B------:R-:W-:-:S04]  /*03d0*/  IMAD.HI.U32 R3, R3, R8, RZ ;  /* 0x0000000803037227 */ /* 0x000fc800078e00ff */
[-C--:B------:R-:W-:Y:S02]  /*03e0*/  IMAD R2, R2, R6.reuse, R5 ;  /* 0x0000000602027224 */ /* 0x080fe400078e0205 */
[----:B------:R-:W-:Y:S01]  /*03f0*/  IMAD R5, R3, R6, R8 ;  /* 0x0000000603057224 */ /* 0x000fe200078e0208 */
[----:B------:R-:W-:Y:S02]  /*0400*/  SHF.R.U32.HI R8, RZ, 0x4, R176 ;  /* 0x00000004ff087819 */ /* 0x000fe400000116b0 */
[C---:B------:R-:W-:Y:S02]  /*0410*/  ISETP.GT.U32.AND P0, PT, R11.reuse, R2, PT ;  /* 0x000000020b00720c */ /* 0x040fe40003f04070 */
[----:B------:R-:W-:Y:S02]  /*0420*/  ISETP.GT.U32.AND P2, PT, R11, R5, PT ;  /* 0x000000050b00720c */ /* 0x000fe40003f44070 */
[----:B------:R-:W-:-:S05]  /*0430*/  SGXT.U32 R8, R8, 0x3 ;  /* 0x000000030808781a */ /* 0x000fca0000000000 */
[----:B------:R-:W-:-:S04]  /*0440*/  IMAD R204, R8, 0x80, R29 ;  /* 0x0000008008cc7824 */ /* 0x000fc800078e021d */
[--C-:B------:R-:W-:Y:S02]  /*0450*/  @!P0 IMAD.IADD R2, R2, 0x1, -R11.reuse ;  /* 0x0000000102028824 */ /* 0x100fe400078e0a0b */
[----:B------:R-:W-:Y:S01]  /*0460*/  @!P2 IMAD.IADD R5, R5, 0x1, -R11 ;  /* 0x000000010505a824 */ /* 0x000fe200078e0a0b */
[----:B------:R-:W-:Y:S01]  /*0470*/  @!P2 IADD3 R3, R3, 0x1, RZ ;  /* 0x000000010303a810 */ /* 0x000fe20007ffe0ff */
[----:B------:R-:W-:Y:S01]  /*0480*/  IMAD.SHL.U32 R204, R204, 0x2, RZ ;  /* 0x00000002cccc7824 */ /* 0x000fe200078e00ff */
[----:B------:R-:W-:Y:S02]  /*0490*/  ISETP.GT.U32.AND P1, PT, R11, R2, PT ;  /* 0x000000020b00720c */ /* 0x000fe40003f24070 */
[----:B------:R-:W-:Y:S02]  /*04a0*/  ISETP.GE.U32.AND P0, PT, R5, R11, PT ;  /* 0x0000000b0500720c */ /* 0x000fe40003f06070 */
[----:B------:R-:W-:Y:S02]  /*04b0*/  ISETP.GE.AND P2, PT, R9, RZ, PT ;  /* 0x000000ff0900720c */ /* 0x000fe40003f46270 */
[----:B------:R-:W-:-:S04]  /*04c0*/  LOP3.LUT R5, R205, 0x20, RZ, 0xc0, !PT ;  /* 0x00000020cd057812 */ /* 0x000fc800078ec0ff */
[----:B------:R-:W-:-:S03]  /*04d0*/  LOP3.LUT R10, R5, 0x18, R176, 0xf8, !PT ;  /* 0x00000018050a7812 */ /* 0x000fc600078ef8b0 */
[----:B------:R-:W-:Y:S01]  /*04e0*/  @!P1 IMAD.IADD R2, R2, 0x1, -R11 ;  /* 0x0000000102029824 */ /* 0x000fe200078e0a0b */
[--C-:B------:R-:W-:Y:S02]  /*04f0*/  LOP3.LUT R173, R10, 0x20, R171.reuse, 0x1e, !PT ;  /* 0x000000200aad7812 */ /* 0x100fe400078e1eab */
[----:B------:R-:W-:Y:S01]  /*0500*/  @P0 IADD3 R3, R3, 0x1, RZ ;  /* 0x0000000103030810 */ /* 0x000fe20007ffe0ff */
[----:B------:R-:W-:Y:S01]  /*0510*/  @!P2 IMAD.MOV R2, RZ, RZ, -R2 ;  /* 0x000000ffff02a224 */ /* 0x000fe200078e0a02 */
[----:B------:R-:W-:Y:S02]  /*0520*/  ISETP.NE.AND P0, PT, R4, RZ, PT ;  /* 0x000000ff0400720c */ /* 0x000fe40003f05270 */
[----:B------:R-:W-:Y:S01]  /*0530*/  LOP3.LUT R171, R10, 0x60, R171, 0x1e, !PT ;  /* 0x000000600aab7812 */ /* 0x000fe200078e1eab */
[----:B------:R-:W-:Y:S01]  /*0540*/  IMAD.MOV.U32 R6, RZ, RZ, R3 ;  /* 0x000000ffff067224 */ /* 0x000fe200078e0003 */
[----:B------:R-:W-:-:S03]  /*0550*/  LOP3.LUT R3, RZ, R4, RZ, 0x33, !PT ;  /* 0x00000004ff037212 */ /* 0x000fc600078e33ff */
[----:B------:R-:W-:-:S05]  /*0560*/  @!P3 IMAD.MOV R6, RZ, RZ, -R6 ;  /* 0x000000ffff06b224 */ /* 0x000fca00078e0a06 */
[C---:B------:R-:W-:Y:S02]  /*0570*/  SEL R161, R3.reuse, R6, !P0 ;  /* 0x0000000603a17207 */ /* 0x040fe40004000000 */
[----:B------:R-:W-:-:S03]  /*0580*/  SEL R3, R3, R2, !P0 ;  /* 0x0000000203037207 */ /* 0x000fc60004000000 */
[----:B------:R-:W-:Y:S02]  /*0590*/  IMAD.SHL.U32 R161, R161, 0x80, RZ ;  /* 0x00000080a1a17824 */ /* 0x000fe400078e00ff */
[----:B------:R-:W-:-:S03]  /*05a0*/  IMAD R162, R0, 0x8, R3 ;  /* 0x0000000800a27824 */ /* 0x000fc600078e0203 */
[CC--:B------:R-:W-:Y:S01]  /*05b0*/  LOP3.LUT R2, R161.reuse, R8.reuse, RZ, 0xfc, !PT ;  /* 0x00000008a1027212 */ /* 0x0c0fe200078efcff */
[----:B------:R-:W-:Y:S01]  /*05c0*/  IMAD.SHL.U32 R162, R162, 0x40, RZ ;  /* 0x00000040a2a27824 */ /* 0x000fe200078e00ff */
[C-C-:B------:R-:W-:Y:S02]  /*05d0*/  LOP3.LUT R4, R161.reuse, 0x8, R8.reuse, 0xfe, !PT ;  /* 0x00000008a1047812 */ /* 0x140fe400078efe08 */
[C-C-:B------:R-:W-:Y:S01]  /*05e0*/  LOP3.LUT R5, R161.reuse, 0x10, R8.reuse, 0xfe, !PT ;  /* 0x00000010a1057812 */ /* 0x140fe200078efe08 */
[----:B------:R-:W-:Y:S01]  /*05f0*/  IMAD.HI R6, R2, 0x2aaaaaab, RZ ;  /* 0x2aaaaaab02067827 */ /* 0x000fe200078e02ff */
[----:B------:R-:W-:Y:S02]  /*0600*/  LOP3.LUT R0, R161, 0x18, R8, 0xfe, !PT ;  /* 0x00000018a1007812 */ /* 0x000fe400078efe08 */
[----:B------:R-:W-:Y:S01]  /*0610*/  LOP3.LUT R169, R162, R8, RZ, 0xfc, !PT ;  /* 0x00000008a2a97212 */ /* 0x000fe200078efcff */
[----:B------:R-:W-:Y:S01]  /*0620*/  IMAD.HI R7, R4, 0x2aaaaaab, RZ ;  /* 0x2aaaaaab04077827 */ /* 0x000fe200078e02ff */
[----:B------:R-:W-:-:S02]  /*0630*/  SHF.R.U32.HI R3, RZ, 0x1f, R6 ;  /* 0x0000001fff037819 */ /* 0x000fc40000011606 */
[--C-:B------:R-:W-:Y:S01]  /*0640*/  LOP3.LUT R168, R162, 0x8, R8.reuse, 0xfe, !PT ;  /* 0x00000008a2a87812 */ /* 0x100fe200078efe08 */
[----:B------:R-:W-:Y:S01]  /*0650*/  IMAD.HI R9, R5, 0x2aaaaaab, RZ ;  /* 0x2aaaaaab05097827 */ /* 0x000fe200078e02ff */
[----:B------:R-:W-:Y:S02]  /*0660*/  SHF.R.U32.HI R10, RZ, 0x1f, R7 ;  /* 0x0000001fff0a7819 */ /* 0x000fe40000011607 */
[----:B------:R-:W-:Y:S02]  /*0670*/  LEA.HI R17, R6, R3, RZ, 0x19 ;  /* 0x0000000306117211 */ /* 0x000fe400078fc8ff */
[----:B------:R-:W-:Y:S01]  /*0680*/  LEA.HI R19, R7, R10, RZ, 0x19 ;  /* 0x0000000a07137211 */ /* 0x000fe200078fc8ff */
[----:B------:R-:W-:Y:S01]  /*0690*/  IMAD.HI R10, R0, 0x2aaaaaab, RZ ;  /* 0x2aaaaaab000a7827 */ /* 0x000fe200078e02ff */
[----:B------:R-:W-:Y:S02]  /*06a0*/  LOP3.LUT R6, R161, 0x28, R8, 0xfe, !PT ;  /* 0x00000028a1067812 */ /* 0x000fe400078efe08 */
[----:B------:R-:W-:Y:S01]  /*06b0*/  SHF.R.U32.HI R12, RZ, 0x1f, R9 ;  /* 0x0000001fff0c7819 */ /* 0x000fe20000011609 */
[----:B------:R-:W-:Y:S01]  /*06c0*/  IMAD R19, R19, -0x300, R4 ;  /* 0xfffffd0013137824 */ /* 0x000fe200078e0204 */
[----:B------:R-:W-:Y:S01]  /*06d0*/  LOP3.LUT R3, R161, 0x20, R8, 0xfe, !PT ;  /* 0x00000020a1037812 */ /* 0x000fe200078efe08 */
[----:B------:R-:W-:Y:S01]  /*06e0*/  IMAD.HI R13, R6, 0x2aaaaaab, RZ ;  /* 0x2aaaaaab060d7827 */ /* 0x000fe200078e02ff */
[----:B------:R-:W-:-:S02]  /*06f0*/  SHF.R.U32.HI R11, RZ, 0x1f, R10 ;  /* 0x0000001fff0b7819 */ /* 0x000fc4000001160a */
[----:B------:R-:W-:Y:S01]  /*0700*/  LEA.HI R18, R9, R12, RZ, 0x19 ;  /* 0x0000000c09127211 */ /* 0x000fe200078fc8ff */
[----:B------:R-:W-:Y:S01]  /*0710*/  IMAD.HI R12, R3, 0x2aaaaaab, RZ ;  /* 0x2aaaaaab030c7827 */ /* 0x000fe200078e02ff */
[----:B------:R-:W-:Y:S02]  /*0720*/  LEA.HI R21, R10, R11, RZ, 0x19 ;  /* 0x0000000b0a157211 */ /* 0x000fe400078fc8ff */
[----:B------:R-:W-:Y:S01]  /*0730*/  LOP3.LUT R7, R161, 0x30, R8, 0xfe, !PT ;  /* 0x00000030a1077812 */ /* 0x000fe200078efe08 */
[----:B------:R-:W-:Y:S01]  /*0740*/  IMAD R18, R18, -0x300, R5 ;  /* 0xfffffd0012127824 */ /* 0x000fe200078e0205 */
[----:B------:R-:W-:Y:S01]  /*0750*/  SHF.R.U32.HI R10, RZ, 0x1f, R13 ;  /* 0x0000001fff0a7819 */ /* 0x000fe2000001160d */
[----:B------:R-:W-:Y:S01]  /*0760*/  IMAD R21, R21, -0x300, R0 ;  /* 0xfffffd0015157824 */ /* 0x000fe200078e0200 */
[----:B------:R-:W-:Y:S01]  /*0770*/  LOP3.LUT R9, R161, 0x38, R8, 0xfe, !PT ;  /* 0x00000038a1097812 */ /* 0x000fe200078efe08 */
[----:B------:R-:W-:Y:S01]  /*0780*/  IMAD.HI R14, R7, 0x2aaaaaab, RZ ;  /* 0x2aaaaaab070e7827 */ /* 0x000fe200078e02ff */
[----:B------:R-:W-:-:S02]  /*0790*/  LEA.HI R23, R13, R10, RZ, 0x19 ;  /* 0x0000000a0d177211 */ /* 0x000fc400078fc8ff */
[----:B------:R-:W-:Y:S01]  /*07a0*/  SHF.R.U32.HI R11, RZ, 0x1f, R12 ;  /* 0x0000001fff0b7819 */ /* 0x000fe2000001160c */
[----:B------:R-:W-:Y:S01]  /*07b0*/  IMAD.HI R16, R9, 0x2aaaaaab, RZ ;  /* 0x2aaaaaab09107827 */ /* 0x000fe200078e02ff */
[----:B------:R-:W-:Y:S02]  /*07c0*/  LOP3.LUT R10, R161, 0x40, R8, 0xfe, !PT ;  /* 0x00000040a10a7812 */ /* 0x000fe400078efe08 */
[----:B------:R-:W-:Y:S01]  /*07d0*/  LEA.HI R22, R12, R11, RZ, 0x19 ;  /* 0x0000000b0c167211 */ /* 0x000fe200078fc8ff */
[----:B------:R-:W-:Y:S01]  /*07e0*/  IMAD.HI R0, R169, 0x3531dec1, RZ ;  /* 0x3531dec1a9007827 */ /* 0x000fe200078e02ff */
[----:B------:R-:W-:Y:S02]  /*07f0*/  SHF.R.U32.HI R15, RZ, 0x1f, R14 ;  /* 0x0000001fff0f7819 */ /* 0x000fe4000001160e */
[C-C-:B------:R-:W-:Y:S01]  /*0800*/  LOP3.LUT R11, R161.reuse, 0x48, R8.reuse, 0xfe, !PT ;  /* 0x00000048a10b7812 */ /* 0x140fe200078efe08 */
[----:B------:R-:W-:Y:S01]  /*0810*/  IMAD.HI R13, R10, 0x2aaaaaab, RZ ;  /* 0x2aaaaaab0a0d7827 */ /* 0x000fe200078e02ff */
[----:B------:R-:W-:-:S02]  /*0820*/  LOP3.LUT R12, R161, 0x50, R8, 0xfe, !PT ;  /* 0x00000050a10c7812 */ /* 0x000fc400078efe08 */
[----:B------:R-:W-:Y:S01]  /*0830*/  SHF.R.U32.HI R25, RZ, 0x1f, R16 ;  /* 0x0000001fff197819 */ /* 0x000fe20000011610 */
[----:B------:R-:W-:Y:S01]  /*0840*/  IMAD R22, R22, -0x300, R3 ;  /* 0xfffffd0016167824 */ /* 0x000fe200078e0203 */
[----:B------:R-:W-:Y:S01]  /*0850*/  LEA.HI R24, R14, R15, RZ, 0x19 ;  /* 0x0000000f0e187211 */ /* 0x000fe200078fc8ff */
[----:B------:R-:W-:Y:S01]  /*0860*/  IMAD.HI R15, R11, 0x2aaaaaab, RZ ;  /* 0x2aaaaaab0b0f7827 */ /* 0x000fe200078e02ff */
[----:B------:R-:W-:Y:S02]  /*0870*/  SHF.R.U32.HI R14, RZ, 0x1f, R13 ;  /* 0x0000001fff0e7819 */ /* 0x000fe4000001160d */
[----:B------:R-:W-:Y:S01]  /*0880*/  LEA.HI R26, R16, R25, RZ, 0x19 ;  /* 0x00000019101a7211 */ /* 0x000fe200078fc8ff */
[----:B------:R-:W-:Y:S01]  /*0890*/  IMAD.HI R20, R12, 0x2aaaaaab, RZ ;  /* 0x2aaaaaab0c147827 */ /* 0x000fe200078e02ff */
[----:B------:R-:W-:Y:S02]  /*08a0*/  LEA.HI R25, R13, R14, RZ, 0x19 ;  /* 0x0000000e0d197211 */ /* 0x000fe400078fc8ff */
[----:B------:R-:W-:Y:S01]  /*08b0*/  SHF.R.U32.HI R16, RZ, 0x1f, R15 ;  /* 0x0000001fff107819 */ /* 0x000fe2000001160f */
[----:B------:R-:W-:Y:S01]  /*08c0*/  IMAD R26, R26, -0x300, R9 ;  /* 0xfffffd001a1a7824 */ /* 0x000fe200078e0209 */
[----:B------:R-:W-:Y:S01]  /*08d0*/  SHF.R.U32.HI R27, RZ, 0x1f, R20 ;  /* 0x0000001fff1b7819 */ /* 0x000fe20000011614 */
[----:B------:R-:W-:Y:S01]  /*08e0*/  IMAD R25, R25, -0x300, R10 ;  /* 0xfffffd0019197824 */ /* 0x000fe200078e020a */
[----:B------:R-:W-:Y:S01]  /*08f0*/  LOP3.LUT R13, R161, 0x58, R8, 0xfe, !PT ;  /* 0x00000058a10d7812 */ /* 0x000fe200078efe08 */
[----:B------:R-:W-:Y:S01]  /*0900*/  IMAD R23, R23, -0x300, R6 ;  /* 0xfffffd0017177824 */ /* 0x000fe200078e0206 */
[----:B------:R-:W-:Y:S01]  /*0910*/  LEA.HI R28, R15, R16, RZ, 0x19 ;  /* 0x000000100f1c7211 */ /* 0x000fe200078fc8ff */
[----:B------:R-:W-:Y:S01]  /*0920*/  IMAD R98, R25, 0xc00, RZ ;  /* 0x00000c0019627824 */ /* 0x000fe200078e02ff */
[----:B------:R-:W-:Y:S01]  /*0930*/  LEA.HI R27, R20, R27, RZ, 0x19 ;  /* 0x0000001b141b7211 */ /* 0x000fe200078fc8ff */
[----:B------:R-:W-:Y:S01]  /*0940*/  IMAD.HI R20, R13, 0x2aaaaaab, RZ ;  /* 0x2aaaaaab0d147827 */ /* 0x000fe200078e02ff */
[----:B------:R-:W-:-:S02]  /*0950*/  LOP3.LUT R167, R162, 0x10, R8, 0xfe, !PT ;  /* 0x00000010a2a77812 */ /* 0x000fc400078efe08 */
[--C-:B------:R-:W-:Y:S01]  /*0960*/  LOP3.LUT R166, R162, 0x18, R8.reuse, 0xfe, !PT ;  /* 0x00000018a2a67812 */ /* 0x100fe200078efe08 */
[----:B------:R-:W-:Y:S01]  /*0970*/  IMAD R28, R28, -0x300, R11 ;  /* 0xfffffd001c1c7824 */ /* 0x000fe200078e020b */
[C-C-:B------:R-:W-:Y:S01]  /*0980*/  LOP3.LUT R165, R162.reuse, 0x20, R8.reuse, 0xfe, !PT ;  /* 0x00000020a2a57812 */ /* 0x140fe200078efe08 */
[----:B------:R-:W-:Y:S01]  /*0990*/  IMAD.HI R4, R167, 0x3531dec1, RZ ;  /* 0x3531dec1a7047827 */ /* 0x000fe200078e02ff */
[C-C-:B------:R-:W-:Y:S02]  /*09a0*/  LOP3.LUT R164, R162.reuse, 0x28, R8.reuse, 0xfe, !PT ;  /* 0x00000028a2a47812 */ /* 0x140fe400078efe08 */
[----:B------:R-:W-:Y:S01]  /*09b0*/  LOP3.LUT R163, R162, 0x30, R8, 0xfe, !PT ;  /* 0x00000030a2a37812 */ /* 0x000fe200078efe08 */
[----:B------:R-:W-:Y:S01]  /*09c0*/  IMAD R27, R27, -0x300, R12 ;  /* 0xfffffd001b1b7824 */ /* 0x000fe200078e020c */
[C-C-:B------:R-:W-:Y:S01]  /*09d0*/  LOP3.LUT R14, R161.reuse, 0x60, R8.reuse, 0xfe, !PT ;  /* 0x00000060a10e7812 */ /* 0x140fe200078efe08 */
[----:B------:R-:W-:Y:S01]  /*09e0*/  IMAD.HI R9, R164, 0x3531dec1, RZ ;  /* 0x3531dec1a4097827 */ /* 0x000fe200078e02ff */
[----:B------:R-:W-:-:S02]  /*09f0*/  LOP3.LUT R15, R161, 0x68, R8, 0xfe, !PT ;  /* 0x00000068a10f7812 */ /* 0x000fc400078efe08 */
[C-C-:B------:R-:W-:Y:S01]  /*0a00*/  LOP3.LUT R16, R161.reuse, 0x70, R8.reuse, 0xfe, !PT ;  /* 0x00000070a1107812 */ /* 0x140fe200078efe08 */
[----:B------:R-:W-:Y:S01]  /*0a10*/  IMAD.HI R31, R14, 0x2aaaaaab, RZ ;  /* 0x2aaaaaab0e1f7827 */ /* 0x000fe200078e02ff */
[--C-:B------:R-:W-:Y:S02]  /*0a20*/  LOP3.LUT R162, R162, 0x38, R8.reuse, 0xfe, !PT ;  /* 0x00000038a2a27812 */ /* 0x100fe400078efe08 */
[----:B------:R-:W-:Y:S01]  /*0a30*/  LOP3.LUT R8, R161, 0x78, R8, 0xfe, !PT ;  /* 0x00000078a1087812 */ /* 0x000fe200078efe08 */
[----:B------:R-:W-:Y:S01]  /*0a40*/  IMAD.HI R33, R16, 0x2aaaaaab, RZ ;  /* 0x2aaaaaab10217827 */ /* 0x000fe200078e02ff */
[----:B------:R-:W-:Y:S02]  /*0a50*/  SHF.R.U32.HI R29, RZ, 0x1f, R20 ;  /* 0x0000001fff1d7819 */ /* 0x000fe40000011614 */
[----:B------:R-:W-:Y:S01]  /*0a60*/  SHF.R.U32.HI R3, RZ, 0x1f, R0 ;  /* 0x0000001fff037819 */ /* 0x000fe20000011600 */
[----:B------:R-:W-:Y:S01]  /*0a70*/  IMAD.HI R35, R8, 0x2aaaaaab, RZ ;  /* 0x2aaaaaab08237827 */ /* 0x000fe200078e02ff */
[----:B------:R-:W-:-:S02]  /*0a80*/  LEA.HI R30, R20, R29, RZ, 0x19 ;  /* 0x0000001d141e7211 */ /* 0x000fc400078fc8ff */
[----:B------:R-:W-:Y:S01]  /*0a90*/  SHF.R.U32.HI R20, RZ, 0x1f, R31 ;  /* 0x0000001fff147819 */ /* 0x000fe2000001161f */
[----:B------:R-:W-:Y:S01]  /*0aa0*/  IMAD.HI R32, R15, 0x2aaaaaab, RZ ;  /* 0x2aaaaaab0f207827 */ /* 0x000fe200078e02ff */
[----:B------:R-:W-:Y:S02]  /*0ab0*/  SHF.R.U32.HI R36, RZ, 0x1f, R35 ;  /* 0x0000001fff247819 */ /* 0x000fe40000011623 */
[----:B------:R-:W-:Y:S01]  /*0ac0*/  LEA.HI R31, R31, R20, RZ, 0x19 ;  /* 0x000000141f1f7211 */ /* 0x000fe200078fc8ff */
[----:B------:R-:W-:Y:S01]  /*0ad0*/  IMAD R20, R17, -0x300, R2 ;  /* 0xfffffd0011147824 */ /* 0x000fe200078e0202 */
[----:B------:R-:W-:Y:S01]  /*0ae0*/  LEA.HI R35, R35, R36, RZ, 0x19 ;  /* 0x0000002423237211 */ /* 0x000fe200078fc8ff */
[----:B------:R-:W-:Y:S01]  /*0af0*/  IMAD.HI R2, R168, 0x3531dec1, RZ ;  /* 0x3531dec1a8027827 */ /* 0x000fe200078e02ff */
[----:B------:R-:W-:Y:S02]  /*0b00*/  SHF.R.U32.HI R34, RZ, 0x1f, R33 ;  /* 0x0000001fff227819 */ /* 0x000fe40000011621 */
[----:B------:R-:W-:Y:S01]  /*0b10*/  SHF.R.U32.HI R29, RZ, 0x1f, R32 ;  /* 0x0000001fff1d7819 */ /* 0x000fe20000011620 */
[----:B------:R-:W-:Y:S01]  /*0b20*/  IMAD R35, R35, -0x300, R8 ;  /* 0xfffffd0023237824 */ /* 0x000fe200078e0208 */
[----:B------:R-:W-:Y:S01]  /*0b30*/  LEA.HI R33, R33, R34, RZ, 0x19 ;  /* 0x0000002221217211 */ /* 0x000fe200078fc8ff */
[----:B------:R-:W-:Y:S01]  /*0b40*/  IMAD.HI R8, R165, 0x3531dec1, RZ ;  /* 0x3531dec1a5087827 */ /* 0x000fe200078e02ff */
[----:B------:R-:W-:-:S02]  /*0b50*/  LEA.HI R0, R0, R3, RZ, 0x1c ;  /* 0x0000000300007211 */ /* 0x000fc400078fe0ff */
[----:B------:R-:W-:Y:S01]  /*0b60*/  SHF.R.U32.HI R3, RZ, 0x1f, R2 ;  /* 0x0000001fff037819 */ /* 0x000fe20000011602 */
[----:B------:R-:W-:Y:S01]  /*0b70*/  IMAD R33, R33, -0x300, R16 ;  /* 0xfffffd0021217824 */ /* 0x000fe200078e0210 */
[----:B------:R-:W-:Y:S01]  /*0b80*/  SHF.R.U32.HI R5, RZ, 0x1f, R4 ;  /* 0x0000001fff057819 */ /* 0x000fe20000011604 */
[----:B------:R-:W-:Y:S01]  /*0b90*/  IMAD R84, R35, 0xc00, RZ ;  /* 0x00000c0023547824 */ /* 0x000fe200078e02ff */
[----:B------:R-:W-:Y:S01]  /*0ba0*/  LEA.HI R32, R32, R29, RZ, 0x19 ;  /* 0x0000001d20207211 */ /* 0x000fe200078fc8ff */
[----:B------:R-:W-:Y:S01]  /*0bb0*/  IMAD R30, R30, -0x300, R13 ;  /* 0xfffffd001e1e7824 */ /* 0x000fe200078e020d */
[----:B------:R-:W-:Y:S01]  /*0bc0*/  LEA.HI R17, R2, R3, RZ, 0x1c ;  /* 0x0000000302117211 */ /* 0x000fe200078fe0ff */
[----:B------:R-:W-:Y:S01]  /*0bd0*/  IMAD R31, R31, -0x300, R14 ;  /* 0xfffffd001f1f7824 */ /* 0x000fe200078e020e */
[----:B------:R-:W-:Y:S01]  /*0be0*/  SHF.R.U32.HI R3, RZ, 0x1f, R8 ;  /* 0x0000001fff037819 */ /* 0x000fe20000011608 */
[----:B------:R-:W-:Y:S01]  /*0bf0*/  IMAD R32, R32, -0x300, R15 ;  /* 0xfffffd0020207824 */ /* 0x000fe200078e020f */
[----:B------:R-:W-:Y:S01]  /*0c00*/  LEA.HI R16, R4, R5, RZ, 0x1c ;  /* 0x0000000504107211 */ /* 0x000fe200078fe0ff */
[----:B------:R-:W-:Y:S01]  /*0c10*/  IMAD.HI R4, R163, 0x3531dec1, RZ ;  /* 0x3531dec1a3047827 */ /* 0x000fe200078e02ff */
[----:B------:R-:W-:-:S02]  /*0c20*/  SHF.R.U32.HI R2, RZ, 0x1f, R9 ;  /* 0x0000001fff027819 */ /* 0x000fc40000011609 */
[----:B------:R-:W-:Y:S01]  /*0c30*/  LEA.HI R14, R8, R3, RZ, 0x1c ;  /* 0x00000003080e7211 */ /* 0x000fe200078fe0ff */
[----:B------:R-:W-:Y:S01]  /*0c40*/  IMAD R86, R33, 0xc00, RZ ;  /* 0x00000c0021567824 */ /* 0x000fe200078e02ff */
[----:B------:R-:W-:Y:S01]  /*0c50*/  LEA.HI R13, R9, R2, RZ, 0x1c ;  /* 0x00000002090d7211 */ /* 0x000fe200078fe0ff */
[----:B------:R-:W-:Y:S01]  /*0c60*/  IMAD.WIDE R2, R84, 0x2, RZ ;  /* 0x0000000254027825 */ /* 0x000fe200078e02ff */
[----:B------:R-:W-:Y:S02]  /*0c70*/  SHF.R.U32.HI R5, RZ, 0x1f, R4 ;  /* 0x0000001fff057819 */ /* 0x000fe40000011604 */
[----:B------:R-:W-:Y:S01]  /*0c80*/  LOP3.LUT R71, R86, R75, RZ, 0xfc, !PT ;  /* 0x0000004b56477212 */ /* 0x000fe200078efcff */
[----:B------:R-:W-:Y:S01]  /*0c90*/  IMAD R88, R32, 0xc00, RZ ;  /* 0x00000c0020587824 */ /* 0x000fe200078e02ff */
[----:B------:R-:W-:Y:S01]  /*0ca0*/  LEA.HI R8, R4, R5, RZ, 0x1c ;  /* 0x0000000504087211 */ /* 0x000fe200078fe0ff */
[----:B------:R-:W-:Y:S01]  /*0cb0*/  IMAD.WIDE R4, R86, 0x2, RZ ;  /* 0x0000000256047825 */ /* 0x000fe200078e02ff */
[----:B------:R-:W-:-:S02]  /*0cc0*/  LOP3.LUT R43, R2, R38, RZ, 0xfc, !PT ;  /* 0x00000026022b7212 */ /* 0x000fc400078efcff */
[-C--:B------:R-:W-:Y:S01]  /*0cd0*/  LOP3.LUT R159, R3, R39.reuse, RZ, 0xfc, !PT ;  /* 0x00000027039f7212 */ /* 0x080fe200078efcff */
[----:B------:R-:W-:Y:S01]  /*0ce0*/  IMAD.WIDE R2, R88, 0x2, RZ ;  /* 0x0000000258027825 */ /* 0x000fe200078e02ff */
[-C--:B------:R-:W-:Y:S02]  /*0cf0*/  LOP3.LUT R48, R4, R38.reuse, RZ, 0xfc, !PT ;  /* 0x0000002604307212 */ /* 0x080fe400078efcff */
[-C--:B------:R-:W-:Y:S01]  /*0d00*/  LOP3.LUT R157, R5, R39.reuse, RZ, 0xfc, !PT ;  /* 0x00000027059d7212 */ /* 0x080fe200078efcff */
[----:B------:R-:W-:Y:S01]  /*0d10*/  IMAD R90, R31, 0xc00, RZ ;  /* 0x00000c001f5a7824 */ /* 0x000fe200078e02ff */
[----:B------:R-:W-:Y:S01]  /*0d20*/  LOP3.LUT R42, R2, R38, RZ, 0xfc, !PT ;  /* 0x00000026022a7212 */ /* 0x000fe200078efcff */
[----:B------:R-:W-:Y:S01]  /*0d30*/  IMAD R92, R30, 0xc00, RZ ;  /* 0x00000c001e5c7824 */ /* 0x000fe200078e02ff */
[----:B------:R-:W-:Y:S01]  /*0d40*/  LOP3.LUT R155, R3, R39, RZ, 0xfc, !PT ;  /* 0x00000027039b7212 */ /* 0x000fe200078efcff */
[C---:B------:R-:W-:Y:S01]  /*0d50*/  IMAD.WIDE R4, R90.reuse, 0x2, RZ ;  /* 0x000000025a047825 */ /* 0x040fe200078e02ff */
[----:B------:R-:W-:-:S02]  /*0d60*/  LOP3.LUT R76, R90, R75, RZ, 0xfc, !PT ;  /* 0x0000004b5a4c7212 */ /* 0x000fc400078efcff */
[C---:B------:R-:W-:Y:S01]  /*0d70*/  LOP3.LUT R78, R92.reuse, R75, RZ, 0xfc, !PT ;  /* 0x0000004b5c4e7212 */ /* 0x040fe200078efcff */
[----:B------:R-:W-:Y:S01]  /*0d80*/  IMAD.WIDE R2, R92, 0x2, RZ ;  /* 0x000000025c027825 */ /* 0x000fe200078e02ff */
[-C--:B------:R-:W-:Y:S02]  /*0d90*/  LOP3.LUT R41, R4, R38.reuse, RZ, 0xfc, !PT ;  /* 0x0000002604297212 */ /* 0x080fe400078efcff */
[-C--:B------:R-:W-:Y:S01]  /*0da0*/  LOP3.LUT R153, R5, R39.reuse, RZ, 0xfc, !PT ;  /* 0x0000002705997212 */ /* 0x080fe200078efcff */
[----:B------:R-:W-:Y:S01]  /*0db0*/  IMAD R94, R27, 0xc00, RZ ;  /* 0x00000c001b5e7824 */ /* 0x000fe200078e02ff */
[----:B------:R-:W-:Y:S01]  /*0dc0*/  LOP3.LUT R40, R2, R38, RZ, 0xfc, !PT ;  /* 0x0000002602287212 */ /* 0x000fe200078efcff */
[----:B------:R-:W-:Y:S01]  /*0dd0*/  IMAD R96, R28, 0xc00, RZ ;  /* 0x00000c001c607824 */ /* 0x000fe200078e02ff */
[----:B------:R-:W-:Y:S01]  /*0de0*/  LOP3.LUT R151, R3, R39, RZ, 0xfc, !PT ;  /* 0x0000002703977212 */ /* 0x000fe200078efcff */
[----:B------:R-:W-:Y:S01]  /*0df0*/  IMAD.WIDE R4, R94, 0x2, RZ ;  /* 0x000000025e047825 */ /* 0x000fe200078e02ff */
[----:B------:R-:W-:-:S02]  /*0e00*/  SHF.R.S32.HI R69, RZ, 0x1f, R88 ;  /* 0x0000001fff457819 */ /* 0x000fc40000011458 */
[----:B------:R-:W-:Y:S01]  /*0e10*/  LOP3.LUT R72, R88, R75, RZ, 0xfc, !PT ;  /* 0x0000004b58487212 */ /* 0x000fe200078efcff */
[----:B------:R-:W-:Y:S01]  /*0e20*/  IMAD.WIDE R2, R96, 0x2, RZ ;  /* 0x0000000260027825 */ /* 0x000fe200078e02ff */
[-C--:B------:R-:W-:Y:S02]  /*0e30*/  LOP3.LUT R31, R4, R38.reuse, RZ, 0xfc, !PT ;  /* 0x00000026041f7212 */ /* 0x080fe400078efcff */
[-C--:B------:R-:W-:Y:S01]  /*0e40*/  LOP3.LUT R149, R5, R39.reuse, RZ, 0xfc, !PT ;  /* 0x0000002705957212 */ /* 0x080fe200078efcff */
[----:B------:R-:W-:Y:S01]  /*0e50*/  IMAD.HI R6, R166, 0x3531dec1, RZ ;  /* 0x3531dec1a6067827 */ /* 0x000fe200078e02ff */
[----:B------:R-:W-:Y:S02]  /*0e60*/  LOP3.LUT R30, R2, R38, RZ, 0xfc, !PT ;  /* 0x00000026021e7212 */ /* 0x000fe400078efcff */
[----:B------:R-:W-:Y:S01]  /*0e70*/  LOP3.LUT R147, R3, R39, RZ, 0xfc, !PT ;  /* 0x0000002703937212 */ /* 0x000fe200078efcff */
[----:B------:R-:W-:Y:S01]  /*0e80*/  IMAD R100, R26, 0xc00, RZ ;  /* 0x00000c001a647824 */ /* 0x000fe200078e02ff */
[----:B------:R-:W-:Y:S01]  /*0e90*/  SHF.R.S32.HI R70, RZ, 0x1f, R86 ;  /* 0x0000001fff467819 */ /* 0x000fe20000011456 */
[----:B------:R-:W-:Y:S01]  /*0ea0*/  IMAD R24, R24, -0x300, R7 ;  /* 0xfffffd0018187824 */ /* 0x000fe200078e0207 */
[----:B------:R-:W-:Y:S01]  /*0eb0*/  SHF.R.U32.HI R7, RZ, 0x1f, R6 ;  /* 0x0000001fff077819 */ /* 0x000fe20000011606 */
[----:B------:R-:W-:Y:S01]  /*0ec0*/  IMAD.WIDE R4, R98, 0x2, RZ ;  /* 0x0000000262047825 */ /* 0x000fe200078e02ff */
[----:B------:R-:W-:-:S02]  /*0ed0*/  LOP3.LUT R80, R84, R75, RZ, 0xfc, !PT ;  /* 0x0000004b54507212 */ /* 0x000fc400078efcff */
[----:B------:R-:W-:Y:S01]  /*0ee0*/  LEA.HI R15, R6, R7, RZ, 0x1c ;  /* 0x00000007060f7211 */ /* 0x000fe200078fe0ff */
[----:B------:R-:W-:Y:S01]  /*0ef0*/  IMAD.WIDE R2, R100, 0x2, RZ ;  /* 0x0000000264027825 */ /* 0x000fe200078e02ff */
[-C--:B------:R-:W-:Y:S02]  /*0f00*/  LOP3.LUT R29, R4, R38.reuse, RZ, 0xfc, !PT ;  /* 0x00000026041d7212 */ /* 0x080fe400078efcff */
[-C--:B------:R-:W-:Y:S01]  /*0f10*/  LOP3.LUT R145, R5, R39.reuse, RZ, 0xfc, !PT ;  /* 0x0000002705917212 */ /* 0x080fe200078efcff */
[----:B------:R-:W-:Y:S01]  /*0f20*/  IMAD R128, R24, 0xc00, RZ ;  /* 0x00000c0018807824 */ /* 0x000fe200078e02ff */
[----:B------:R-:W-:Y:S01]  /*0f30*/  LOP3.LUT R28, R2, R38, RZ, 0xfc, !PT ;  /* 0x00000026021c7212 */ /* 0x000fe200078efcff */
[----:B------:R-:W-:Y:S01]  /*0f40*/  IMAD R126, R23, 0xc00, RZ ;  /* 0x00000c00177e7824 */ /* 0x000fe200078e02ff */
[----:B------:R-:W-:Y:S01]  /*0f50*/  LOP3.LUT R143, R3, R39, RZ, 0xfc, !PT ;  /* 0x00000027038f7212 */ /* 0x000fe200078efcff */
[----:B------:R-:W-:Y:S01]  /*0f60*/  IMAD.HI R6, R162, 0x3531dec1, RZ ;  /* 0x3531dec1a2067827 */ /* 0x000fe200078e02ff */
[----:B------:R-:W-:-:S03]  /*0f70*/  IADD3 R43, P4, R43, c[0x0][0x168], RZ ;  /* 0x00005a002b2b7a10 */ /* 0x000fc60007f9e0ff */
[----:B------:R-:W-:Y:S01]  /*0f80*/  IMAD.WIDE R4, R128, 0x2, RZ ;  /* 0x0000000280047825 */ /* 0x000fe200078e02ff */
[----:B------:R-:W-:Y:S02]  /*0f90*/  SHF.R.U32.HI R7, RZ, 0x1f, R6 ;  /* 0x0000001fff077819 */ /* 0x000fe40000011606 */
[----:B------:R-:W-:Y:S01]  /*0fa0*/  IADD3 R160, P6, R43, 0x300, RZ ;  /* 0x000003002ba07810 */ /* 0x000fe20007fde0ff */
        /* <DEDUP_REMOVED lines=8> */
[----:B------:R-:W-:-:S02]  /*1030*/  LEA.HI R7, R6, R7, RZ, 0x1c ;  /* 0x0000000706077211 */ /* 0x000fc400078fe0ff */
[C---:B------:R-:W-:Y:S01]  /*1040*/  LOP3.LUT R51, R122.reuse, R75, RZ, 0xfc, !PT ;  /* 0x0000004b7a337212 */ /* 0x040fe200078efcff */
[----:B------:R-:W-:Y:S01]  /*1050*/  IMAD.WIDE R2, R122, 0x2, RZ ;  /* 0x000000027a027825 */ /* 0x000fe200078e02ff */
[-C--:B------:R-:W-:Y:S02]  /*1060*/  LOP3.LUT R25, R4, R38.reuse, RZ, 0xfc, !PT ;  /* 0x0000002604197212 */ /* 0x080fe400078efcff */
[-C--:B------:R-:W-:Y:S01]  /*1070*/  LOP3.LUT R137, R5, R39.reuse, RZ, 0xfc, !PT ;  /* 0x0000002705897212 */ /* 0x080fe200078efcff */
[----:B------:R-:W-:Y:S01]  /*1080*/  IMAD R116, R20, 0xc00, RZ ;  /* 0x00000c0014747824 */ /* 0x000fe200078e02ff */
[----:B------:R-:W-:Y:S01]  /*1090*/  LOP3.LUT R24, R2, R38, RZ, 0xfc, !PT ;  /* 0x0000002602187212 */ /* 0x000fe200078efcff */
[----:B------:R-:W-:Y:S01]  /*10a0*/  IMAD R2, R8, -0x4d, R163 ;  /* 0xffffffb308027824 */ /* 0x000fe200078e02a3 */
[----:B------:R-:W-:Y:S01]  /*10b0*/  LOP3.LUT R4, R3, R39, RZ, 0xfc, !PT ;  /* 0x0000002703047212 */ /* 0x000fe200078efcff */
[----:B------:R-:W-:Y:S01]  /*10c0*/  IMAD R3, R7, -0x4d, R162 ;  /* 0xffffffb307037824 */ /* 0x000fe200078e02a2 */
[C---:B------:R-:W-:Y:S01]  /*10d0*/  LOP3.LUT R52, R116.reuse, R75, RZ, 0xfc, !PT ;  /* 0x0000004b74347212 */ /* 0x040fe200078efcff */
[----:B------:R-:W-:Y:S01]  /*10e0*/  IMAD.WIDE R8, R116, 0x2, RZ ;  /* 0x0000000274087825 */ /* 0x000fe200078e02ff */
[----:B------:R-:W-:-:S02]  /*10f0*/  IADD3.X R159, RZ, c[0x0][0x16c], R159, P6, P4 ;  /* 0x00005b00ff9f7a10 */ /* 0x000fc400037e849f */
[----:B------:R-:W-:Y:S01]  /*1100*/  LEA R36, P0, R52, c[0x0][0x168], 0x1 ;  /* 0x00005a0034247a11 */ /* 0x000fe200078008ff */
[----:B------:R-:W-:Y:S01]  /*1110*/  IMAD R118, R19, 0xc00, RZ ;  /* 0x00000c0013767824 */ /* 0x000fe200078e02ff */
[----:B------:R-:W-:Y:S01]  /*1120*/  LOP3.LUT R9, R9, R39, RZ, 0xfc, !PT ;  /* 0x0000002709097212 */ /* 0x000fe200078efcff */
[----:B------:R-:W-:Y:S01]  /*1130*/  IMAD R112, R2, 0xc00, RZ ;  /* 0x00000c0002707824 */ /* 0x000fe200078e02ff */
[----:B------:R-:W-:Y:S01]  /*1140*/  LOP3.LUT R2, R8, R38, RZ, 0xfc, !PT ;  /* 0x0000002608027212 */ /* 0x000fe200078efcff */
[----:B------:R-:W-:Y:S01]  /*1150*/  IMAD R114, R3, 0xc00, RZ ;  /* 0x00000c0003727824 */ /* 0x000fe200078e02ff */
[C---:B------:R-:W-:Y:S01]  /*1160*/  LOP3.LUT R50, R118.reuse, R75, RZ, 0xfc, !PT ;  /* 0x0000004b76327212 */ /* 0x040fe200078efcff */
[----:B------:R-:W-:Y:S01]  /*1170*/  IMAD R8, R13, -0x4d, R164 ;  /* 0xffffffb30d087824 */ /* 0x000fe200078e02a4 */
[----:B------:R-:W-:Y:S01]  /*1180*/  IADD3 R31, P4, R31, c[0x0][0x168], RZ ;  /* 0x00005a001f1f7a10 */ /* 0x000fe20007f9e0ff */
[----:B------:R-:W-:-:S04]  /*1190*/  IMAD.WIDE R6, R118, 0x2, RZ ;  /* 0x0000000276067825 */ /* 0x000fc800078e02ff */
[----:B------:R-:W-:Y:S01]  /*11a0*/  IMAD.WIDE R12, R112, 0x2, RZ ;  /* 0x00000002700c7825 */ /* 0x000fe200078e02ff */
[-C--:B------:R-:W-:Y:S02]  /*11b0*/  LOP3.LUT R3, R6, R38.reuse, RZ, 0xfc, !PT ;  /* 0x0000002606037212 */ /* 0x080fe400078efcff */
[-C--:B------:R-:W-:Y:S01]  /*11c0*/  LOP3.LUT R7, R7, R39.reuse, RZ, 0xfc, !PT ;  /* 0x0000002707077212 */ /* 0x080fe200078efcff */
[----:B------:R-:W-:Y:S01]  /*11d0*/  IMAD.WIDE R10, R114, 0x2, RZ ;  /* 0x00000002720a7825 */ /* 0x000fe200078e02ff */
[-C--:B------:R-:W-:Y:S02]  /*11e0*/  LOP3.LUT R21, R12, R38.reuse, RZ, 0xfc, !PT ;  /* 0x000000260c157212 */ /* 0x080fe400078efcff */
[-C--:B------:R-:W-:Y:S01]  /*11f0*/  LOP3.LUT R13, R13, R39.reuse, RZ, 0xfc, !PT ;  /* 0x000000270d0d7212 */ /* 0x080fe200078efcff */
[----:B------:R-:W-:Y:S01]  /*1200*/  IMAD R12, R15, -0x4d, R166 ;  /* 0xffffffb30f0c7824 */ /* 0x000fe200078e02a6 */
[----:B------:R-:W-:Y:S01]  /*1210*/  LOP3.LUT R6, R10, R38, RZ, 0xfc, !PT ;  /* 0x000000260a067212 */ /* 0x000fe200078efcff */
[----:B------:R-:W-:Y:S01]  /*1220*/  IMAD R110, R8, 0xc00, RZ ;  /* 0x00000c00086e7824 */ /* 0x000fe200078e02ff */
[----:B------:R-:W-:Y:S01]  /*1230*/  LOP3.LUT R11, R11, R39, RZ, 0xfc, !PT ;  /* 0x000000270b0b7212 */ /* 0x000fe200078efcff */
[----:B------:R-:W-:-:S02]  /*1240*/  IMAD R10, R16, -0x4d, R167 ;  /* 0xffffffb3100a7824 */ /* 0x000fc400078e02a7 */
[----:B------:R-:W-:Y:S01]  /*1250*/  IMAD R8, R17, -0x4d, R168 ;  /* 0xffffffb311087824 */ /* 0x000fe200078e02a8 */
[-C--:B------:R-:W-:Y:S01]  /*1260*/  LOP3.LUT R130, R110, R75.reuse, RZ, 0xfc, !PT ;  /* 0x0000004b6e827212 */ /* 0x080fe200078efcff */
[----:B------:R-:W-:Y:S01]  /*1270*/  IMAD R120, R18, 0xc00, RZ ;  /* 0x00000c0012787824 */ /* 0x000fe200078e02ff */
[----:B------:R-:W-:Y:S01]  /*1280*/  SHF.R.S32.HI R85, RZ, 0x1f, R110 ;  /* 0x0000001fff557819 */ /* 0x000fe2000001146e */
[----:B------:R-:W-:Y:S02]  /*1290*/  IMAD R14, R14, -0x4d, R165 ;  /* 0xffffffb30e0e7824 */ /* 0x000fe400078e02a5 */
[----:B------:R-:W-:Y:S01]  /*12a0*/  IMAD R106, R12, 0xc00, RZ ;  /* 0x00000c000c6a7824 */ /* 0x000fe200078e02ff */
[-C--:B------:R-:W-:Y:S01]  /*12b0*/  LOP3.LUT R47, R120, R75.reuse, RZ, 0xfc, !PT ;  /* 0x0000004b782f7212 */ /* 0x080fe200078efcff */
[----:B------:R-:W-:Y:S01]  /*12c0*/  IMAD R104, R10, 0xc00, RZ ;  /* 0x00000c000a687824 */ /* 0x000fe200078e02ff */
[----:B------:R-:W-:Y:S01]  /*12d0*/  SHF.R.S32.HI R46, RZ, 0x1f, R120 ;  /* 0x0000001fff2e7819 */ /* 0x000fe20000011478 */
[----:B------:R-:W-:Y:S01]  /*12e0*/  IMAD R102, R8, 0xc00, RZ ;  /* 0x00000c0008667824 */ /* 0x000fe200078e02ff */
[----:B------:R-:W-:Y:S01]  /*12f0*/  SHF.R.S32.HI R81, RZ, 0x1f, R106 ;  /* 0x0000001fff517819 */ /* 0x000fe2000001146a */
[----:B------:R-:W-:Y:S01]  /*1300*/  IMAD.WIDE R18, R120, 0x2, RZ ;  /* 0x0000000278127825 */ /* 0x000fe200078e02ff */
[----:B------:R-:W-:-:S02]  /*1310*/  LOP3.LUT R136, R104, R75, RZ, 0xfc, !PT ;  /* 0x0000004b68887212 */ /* 0x000fc400078efcff */
[----:B------:R-:W-:Y:S01]  /*1320*/  LOP3.LUT R79, R102, R75, RZ, 0xfc, !PT ;  /* 0x0000004b664f7212 */ /* 0x000fe200078efcff */
[----:B------:R-:W-:Y:S01]  /*1330*/  IMAD R108, R14, 0xc00, RZ ;  /* 0x00000c000e6c7824 */ /* 0x000fe200078e02ff */
[-C--:B------:R-:W-:Y:S01]  /*1340*/  LOP3.LUT R5, R18, R38.reuse, RZ, 0xfc, !PT ;  /* 0x0000002612057212 */ /* 0x080fe200078efcff */
[C---:B------:R-:W-:Y:S01]  /*1350*/  IMAD.WIDE R22, R106.reuse, 0x2, RZ ;  /* 0x000000026a167825 */ /* 0x040fe200078e02ff */
[----:B------:R-:W-:Y:S02]  /*1360*/  LOP3.LUT R18, R19, R39, RZ, 0xfc, !PT ;  /* 0x0000002713127212 */ /* 0x000fe400078efcff */
[----:B------:R-:W-:Y:S01]  /*1370*/  LOP3.LUT R134, R106, R75, RZ, 0xfc, !PT ;  /* 0x0000004b6a867212 */ /* 0x000fe200078efcff */
[----:B------:R-:W-:Y:S01]  /*1380*/  IMAD.WIDE R14, R110, 0x2, RZ ;  /* 0x000000026e0e7825 */ /* 0x000fe200078e02ff */
[-C--:B------:R-:W-:Y:S02]  /*1390*/  LOP3.LUT R10, R22, R38.reuse, RZ, 0xfc, !PT ;  /* 0x00000026160a7212 */ /* 0x080fe400078efcff */
[----:B------:R-:W-:Y:S01]  /*13a0*/  LOP3.LUT R20, R23, R39, RZ, 0xfc, !PT ;  /* 0x0000002717147212 */ /* 0x000fe200078efcff */
[----:B------:R-:W-:Y:S01]  /*13b0*/  IMAD.WIDE R32, R104, 0x2, RZ ;  /* 0x0000000268207825 */ /* 0x000fe200078e02ff */
[----:B------:R-:W-:-:S02]  /*13c0*/  LOP3.LUT R19, R14, R38, RZ, 0xfc, !PT ;  /* 0x000000260e137212 */ /* 0x000fc400078efcff */
[-C--:B------:R-:W-:Y:S01]  /*13d0*/  LOP3.LUT R15, R15, R39.reuse, RZ, 0xfc, !PT ;  /* 0x000000270f0f7212 */ /* 0x080fe200078efcff */
[----:B------:R-:W-:Y:S01]  /*13e0*/  IMAD.WIDE R34, R102, 0x2, RZ ;  /* 0x0000000266227825 */ /* 0x000fe200078e02ff */
[-C--:B------:R-:W-:Y:S02]  /*13f0*/  LOP3.LUT R22, R33, R39.reuse, RZ, 0xfc, !PT ;  /* 0x0000002721167212 */ /* 0x080fe400078efcff */
[-C--:B------:R-:W-:Y:S01]  /*1400*/  LOP3.LUT R12, R32, R38.reuse, RZ, 0xfc, !PT ;  /* 0x00000026200c7212 */ /* 0x080fe200078efcff */
[----:B------:R-:W-:Y:S01]  /*1410*/  IMAD R0, R0, -0x4d, R169 ;  /* 0xffffffb300007824 */ /* 0x000fe200078e02a9 */
[----:B------:R-:W-:Y:S01]  /*1420*/  LOP3.LUT R14, R34, R38, RZ, 0xfc, !PT ;  /* 0x00000026220e7212 */ /* 0x000fe200078efcff */
[----:B------:R-:W-:Y:S01]  /*1430*/  IMAD.WIDE R16, R108, 0x2, RZ ;  /* 0x000000026c107825 */ /* 0x000fe200078e02ff */
[----:B------:R-:W-:Y:S02]  /*1440*/  LOP3.LUT R23, R35, R39, RZ, 0xfc, !PT ;  /* 0x0000002723177212 */ /* 0x000fe400078efcff */
[----:B------:R-:W-:Y:S01]  /*1450*/  SHF.R.S32.HI R33, RZ, 0x1f, R116 ;  /* 0x0000001fff217819 */ /* 0x000fe20000011474 */
[----:B------:R-:W-:Y:S01]  /*1460*/  IMAD R68, R0, 0xc00, RZ ;  /* 0x00000c0000447824 */ /* 0x000fe200078e02ff */
[----:B------:R-:W-:Y:S01]  /*1470*/  SHF.R.S32.HI R35, RZ, 0x1f, R118 ;  /* 0x0000001fff237819 */ /* 0x000fe20000011476 */
[----:B------:R-:W-:Y:S01]  /*1480*/  IMAD.IADD R103, R75, 0x1, R116 ;  /* 0x000000014b677824 */ /* 0x000fe200078e0274 */
[----:B------:R-:W-:Y:S01]  /*1490*/  LEA R34, P1, R50, c[0x0][0x168], 0x1 ;  /* 0x00005a0032227a11 */ /* 0x000fe200078208ff */
[----:B------:R-:W-:Y:S01]  /*14a0*/  IMAD.WIDE R44, R68, 0x2, RZ ;  /* 0x00000002442c7825 */ /* 0x000fe200078e02ff */
[----:B------:R-:W-:-:S02]  /*14b0*/  LEA R32, P2, R47, c[0x0][0x168], 0x1 ;  /* 0x00005a002f207a11 */ /* 0x000fc400078408ff */
[----:B------:R-:W-:Y:S01]  /*14c0*/  LEA.HI.X R37, R52, c[0x0][0x16c], R33, 0x1, P0 ;  /* 0x00005b0034257a11 */ /* 0x000fe200000f0c21 */
[C---:B------:R-:W-:Y:S01]  /*14d0*/  IMAD.IADD R117, R75.reuse, 0x1, R88 ;  /* 0x000000014b757824 */ /* 0x040fe200078e0258 */
[----:B------:R-:W-:Y:S01]  /*14e0*/  LEA.HI.X R35, R50, c[0x0][0x16c], R35, 0x1, P1 ;  /* 0x00005b0032237a11 */ /* 0x000fe200008f0c23 */
[----:B------:R-:W-:Y:S01]  /*14f0*/  IMAD.IADD R116, R75, 0x1, R90 ;  /* 0x000000014b747824 */ /* 0x000fe200078e025a */
[----:B------:R-:W-:Y:S01]  /*1500*/  LEA.HI.X R33, R47, c[0x0][0x16c], R46, 0x1, P2 ;  /* 0x00005b002f217a11 */ /* 0x000fe200010f0c2e */
[C---:B------:R-:W-:Y:S01]  /*1510*/  IMAD.IADD R88, R75.reuse, 0x1, R102 ;  /* 0x000000014b587824 */ /* 0x040fe200078e0266 */
[-C--:B------:R-:W-:Y:S01]  /*1520*/  LOP3.LUT R50, R124, R75.reuse, RZ, 0xfc, !PT ;  /* 0x0000004b7c327212 */ /* 0x080fe200078efcff */
[C---:B------:R-:W-:Y:S01]  /*1530*/  IMAD.IADD R115, R75.reuse, 0x1, R92 ;  /* 0x000000014b737824 */ /* 0x040fe200078e025c */
[----:B------:R-:W-:Y:S01]  /*1540*/  LOP3.LUT R46, R128, R75, RZ, 0xfc, !PT ;  /* 0x0000004b802e7212 */ /* 0x000fe200078efcff */
[----:B------:R-:W-:Y:S01]  /*1550*/  IMAD.IADD R113, R75, 0x1, R94 ;  /* 0x000000014b717824 */ /* 0x000fe200078e025e */
[-C--:B------:R-:W-:Y:S01]  /*1560*/  LOP3.LUT R17, R17, R39.reuse, RZ, 0xfc, !PT ;  /* 0x0000002711117212 */ /* 0x080fe200078efcff */
[----:B------:R-:W-:Y:S01]  /*1570*/  IMAD.IADD R111, R75, 0x1, R96 ;  /* 0x000000014b6f7824 */ /* 0x000fe200078e0260 */
[----:B------:R-:W-:Y:S01]  /*1580*/  LOP3.LUT R0, R45, R39, RZ, 0xfc, !PT ;  /* 0x000000272d007212 */ /* 0x000fe200078efcff */
[----:B------:R-:W-:Y:S01]  /*1590*/  IMAD.IADD R109, R75, 0x1, R98 ;  /* 0x000000014b6d7824 */ /* 0x000fe200078e0262 */
[----:B------:R-:W-:Y:S01]  /*15a0*/  SHF.R.S32.HI R39, RZ, 0x1f, R124 ;  /* 0x0000001fff277819 */ /* 0x000fe2000001147c */
[----:B------:R-:W-:Y:S01]  /*15b0*/  IMAD.WIDE R88, R88, R123, c[0x0][0x160] ;  /* 0x0000580058587625 */ /* 0x000fe200078e027b */
[----:B------:R-:W-:-:S02]  /*15c0*/  LOP3.LUT R47, R126, R75, RZ, 0xfc, !PT ;  /* 0x0000004b7e2f7212 */ /* 0x000fc400078efcff */
[----:B------:R-:W-:Y:S01]  /*15d0*/  SHF.R.S32.HI R45, RZ, 0x1f, R128 ;  /* 0x0000001fff2d7819 */ /* 0x000fe20000011480 */
[C---:B------:R-:W-:Y:S01]  /*15e0*/  IMAD.IADD R107, R75.reuse, 0x1, R100 ;  /* 0x000000014b6b7824 */ /* 0x040fe200078e0264 */
[----:B------:R-:W-:Y:S01]  /*15f0*/  LEA R64, P1, R50, c[0x0][0x168], 0x1 ;  /* 0x00005a0032407a11 */ /* 0x000fe200078208ff */
[C---:B------:R-:W-:Y:S01]  /*1600*/  IMAD.IADD R118, R75.reuse, 0x1, R118 ;  /* 0x000000014b767824 */ /* 0x040fe200078e0276 */
[----:B------:R-:W-:Y:S01]  /*1610*/  LEA R60, P3, R46, c[0x0][0x168], 0x1 ;  /* 0x00005a002e3c7a11 */ /* 0x000fe200078608ff */
[C---:B------:R-:W-:Y:S01]  /*1620*/  IMAD.IADD R120, R75.reuse, 0x1, R120 ;  /* 0x000000014b787824 */ /* 0x040fe200078e0278 */
[-C--:B------:R-:W-:Y:S01]  /*1630*/  LOP3.LUT R8, R16, R38.reuse, RZ, 0xfc, !PT ;  /* 0x0000002610087212 */ /* 0x080fe200078efcff */
[C---:B------:R-:W-:Y:S01]  /*1640*/  IMAD.IADD R105, R75.reuse, 0x1, R124 ;  /* 0x000000014b697824 */ /* 0x040fe200078e027c */
[----:B------:R-:W-:Y:S01]  /*1650*/  LOP3.LUT R16, R44, R38, RZ, 0xfc, !PT ;  /* 0x000000262c107212 */ /* 0x000fe200078efcff */
[C---:B------:R-:W-:Y:S01]  /*1660*/  IMAD.IADD R128, R75.reuse, 0x1, R128 ;  /* 0x000000014b807824 */ /* 0x040fe200078e0280 */
[--C-:B------:R-:W-:Y:S01]  /*1670*/  SHF.R.S32.HI R44, RZ, 0x1f, R126.reuse ;  /* 0x0000001fff2c7819 */ /* 0x100fe2000001147e */
[----:B------:R-:W-:Y:S01]  /*1680*/  IMAD.IADD R126, R75, 0x1, R126 ;  /* 0x000000014b7e7824 */ /* 0x000fe200078e027e */
[----:B------:R-:W-:Y:S01]  /*1690*/  LEA R62, P2, R47, c[0x0][0x168], 0x1 ;  /* 0x00005a002f3e7a11 */ /* 0x000fe200078408ff */
[C---:B------:R-:W-:Y:S01]  /*16a0*/  IMAD.IADD R119, R75.reuse, 0x1, R86 ;  /* 0x000000014b777824 */ /* 0x040fe200078e0256 */
[----:B------:R-:W-:Y:S01]  /*16b0*/  LEA.HI.X R65, R50, c[0x0][0x16c], R39, 0x1, P1 ;  /* 0x00005b0032417a11 */ /* 0x000fe200008f0c27 */
[----:B------:R-:W-:Y:S01]  /*16c0*/  IMAD.IADD R121, R75, 0x1, R84 ;  /* 0x000000014b797824 */ /* 0x000fe200078e0254 */
[----:B------:R-:W-:-:S02]  /*16d0*/  LEA.HI.X R61, R46, c[0x0][0x16c], R45, 0x1, P3 ;  /* 0x00005b002e3d7a11 */ /* 0x000fc400018f0c2d */
[-C--:B------:R-:W-:Y:S02]  /*16e0*/  LOP3.LUT R50, R98, R75.reuse, RZ, 0xfc, !PT ;  /* 0x0000004b62327212 */ /* 0x080fe400078efcff */
[-C--:B------:R-:W-:Y:S02]  /*16f0*/  LOP3.LUT R46, R94, R75.reuse, RZ, 0xfc, !PT ;  /* 0x0000004b5e2e7212 */ /* 0x080fe400078efcff */
[----:B------:R-:W-:Y:S02]  /*1700*/  LEA.HI.X R63, R47, c[0x0][0x16c], R44, 0x1, P2 ;  /* 0x00005b002f3f7a11 */ /* 0x000fe400010f0c2c */
[--C-:B------:R-:W-:Y:S01]  /*1710*/  SHF.R.S32.HI R38, RZ, 0x1f, R122.reuse ;  /* 0x0000001fff267819 */ /* 0x100fe2000001147a */
[----:B------:R-:W-:Y:S01]  /*1720*/  IMAD.IADD R122, R75, 0x1, R122 ;  /* 0x000000014b7a7824 */ /* 0x000fe200078e027a */
[----:B------:R-:W-:Y:S02]  /*1730*/  LEA R66, P0, R51, c[0x0][0x168], 0x1 ;  /* 0x00005a0033427a11 */ /* 0x000fe400078008ff */
[----:B------:R-:W-:Y:S01]  /*1740*/  SHF.R.S32.HI R39, RZ, 0x1f, R98 ;  /* 0x0000001fff277819 */ /* 0x000fe20000011462 */
[----:B------:R-:W-:Y:S01]  /*1750*/  IMAD.IADD R98, R75, 0x1, R112 ;  /* 0x000000014b627824 */ /* 0x000fe200078e0270 */
[----:B------:R-:W-:-:S02]  /*1760*/  LOP3.LUT R47, R96, R75, RZ, 0xfc, !PT ;  /* 0x0000004b602f7212 */ /* 0x000fc400078efcff */
[----:B------:R-:W-:Y:S01]  /*1770*/  SHF.R.S32.HI R45, RZ, 0x1f, R94 ;  /* 0x0000001fff2d7819 */ /* 0x000fe2000001145e */
[----:B------:R-:W-:Y:S01]  /*1780*/  IMAD.IADD R94, R75, 0x1, R108 ;  /* 0x000000014b5e7824 */ /* 0x000fe200078e026c */
[----:B------:R-:W-:Y:S01]  /*1790*/  LEA R56, P1, R50, c[0x0][0x168], 0x1 ;  /* 0x00005a0032387a11 */ /* 0x000fe200078208ff */
[-C--:B------:R-:W-:Y:S01]  /*17a0*/  IMAD.WIDE R98, R98, R123.reuse, c[0x0][0x160] ;  /* 0x0000580062627625 */ /* 0x080fe200078e027b */
[----:B------:R-:W-:Y:S02]  /*17b0*/  LEA R52, P3, R46, c[0x0][0x168], 0x1 ;  /* 0x00005a002e347a11 */ /* 0x000fe400078608ff */
[----:B------:R-:W-:Y:S01]  /*17c0*/  LEA.HI.X R67, R51, c[0x0][0x16c], R38, 0x1, P0 ;  /* 0x00005b0033437a11 */ /* 0x000fe200000f0c26 */
[----:B------:R-:W-:Y:S01]  /*17d0*/  IMAD.WIDE R94, R94, R123, c[0x0][0x160] ;  /* 0x000058005e5e7625 */ /* 0x000fe200078e027b */
[----:B------:R-:W-:Y:S02]  /*17e0*/  SHF.R.S32.HI R44, RZ, 0x1f, R96 ;  /* 0x0000001fff2c7819 */ /* 0x000fe40000011460 */
[----:B------:R-:W-:Y:S01]  /*17f0*/  LEA R54, P2, R47, c[0x0][0x168], 0x1 ;  /* 0x00005a002f367a11 */ /* 0x000fe200078408ff */
[----:B------:R-:W-:Y:S01]  /*1800*/  IMAD.IADD R96, R75, 0x1, R110 ;  /* 0x000000014b607824 */ /* 0x000fe200078e026e */
[----:B------:R-:W-:-:S02]  /*1810*/  LEA.HI.X R57, R50, c[0x0][0x16c], R39, 0x1, P1 ;  /* 0x00005b0032397a11 */ /* 0x000fc400008f0c27 */
[----:B------:R-:W-:Y:S01]  /*1820*/  LEA.HI.X R53, R46, c[0x0][0x16c], R45, 0x1, P3 ;  /* 0x00005b002e357a11 */ /* 0x000fe200018f0c2d */
[----:B------:R-:W-:Y:S01]  /*1830*/  IMAD.WIDE R96, R96, R123, c[0x0][0x160] ;  /* 0x0000580060607625 */ /* 0x000fe200078e027b */
[----:B------:R-:W-:Y:S02]  /*1840*/  LOP3.LUT R51, R100, R75, RZ, 0xfc, !PT ;  /* 0x0000004b64337212 */ /* 0x000fe400078efcff */
[----:B------:R-:W-:Y:S01]  /*1850*/  SHF.R.S32.HI R45, RZ, 0x1f, R90 ;  /* 0x0000001fff2d7819 */ /* 0x000fe2000001145a */
[----:B------:R-:W-:Y:S01]  /*1860*/  IMAD.IADD R90, R75, 0x1, R104 ;  /* 0x000000014b5a7824 */ /* 0x000fe200078e0268 */
[----:B------:R-:W-:Y:S02]  /*1870*/  LEA R46, P1, R76, c[0x0][0x168], 0x1 ;  /* 0x00005a004c2e7a11 */ /* 0x000fe400078208ff */
[----:B------:R-:W-:Y:S01]  /*1880*/  LEA.HI.X R55, R47, c[0x0][0x16c], R44, 0x1, P2 ;  /* 0x00005b002f377a11 */ /* 0x000fe200010f0c2c */
[----:B------:R-:W-:Y:S01]  /*1890*/  IMAD.WIDE R90, R90, R123, c[0x0][0x160] ;  /* 0x000058005a5a7625 */ /* 0x000fe200078e027b */
[----:B------:R-:W-:-:S02]  /*18a0*/  SHF.R.S32.HI R38, RZ, 0x1f, R100 ;  /* 0x0000001fff267819 */ /* 0x000fc40000011464 */
[----:B------:R-:W-:Y:S01]  /*18b0*/  LEA R58, P0, R51, c[0x0][0x168], 0x1 ;  /* 0x00005a00333a7a11 */ /* 0x000fe200078008ff */
[C---:B------:R-:W-:Y:S01]  /*18c0*/  IMAD.IADD R100, R75.reuse, 0x1, R114 ;  /* 0x000000014b647824 */ /* 0x040fe200078e0272 */
[----:B------:R-:W-:Y:S01]  /*18d0*/  LEA.HI.X R47, R76, c[0x0][0x16c], R45, 0x1, P1 ;  /* 0x00005b004c2f7a11 */ /* 0x000fe200008f0c2d */
[C---:B------:R-:W-:Y:S01]  /*18e0*/  IMAD.IADD R76, R75.reuse, 0x1, R68 ;  /* 0x000000014b4c7824 */ /* 0x040fe200078e0244 */
[----:B------:R-:W-:Y:S01]  /*18f0*/  SHF.R.S32.HI R39, RZ, 0x1f, R92 ;  /* 0x0000001fff277819 */ /* 0x000fe2000001145c */
[----:B------:R-:W-:Y:S01]  /*1900*/  IMAD.IADD R92, R75, 0x1, R106 ;  /* 0x000000014b5c7824 */ /* 0x000fe200078e026a */
[----:B------:R-:W-:Y:S01]  /*1910*/  LEA.HI.X R59, R51, c[0x0][0x16c], R38, 0x1, P0 ;  /* 0x00005b00333b7a11 */ /* 0x000fe200000f0c26 */
[-C--:B------:R-:W-:Y:S01]  /*1920*/  IMAD.WIDE R76, R76, R123.reuse, c[0x0][0x160] ;  /* 0x000058004c4c7625 */ /* 0x080fe200078e027b */
[----:B------:R-:W-:Y:S02]  /*1930*/  LEA R50, P0, R78, c[0x0][0x168], 0x1 ;  /* 0x00005a004e327a11 */ /* 0x000fe400078008ff */
[----:B------:R-:W-:Y:S01]  /*1940*/  LEA R38, P2, R72, c[0x0][0x168], 0x1 ;  /* 0x00005a0048267a11 */ /* 0x000fe200078408ff */
[----:B------:R-:W-:Y:S01]  /*1950*/  IMAD.WIDE R92, R92, R123, c[0x0][0x160] ;  /* 0x000058005c5c7625 */ /* 0x000fe200078e027b */
[----:B------:R-:W-:Y:S01]  /*1960*/  LEA R44, P3, R71, c[0x0][0x168], 0x1 ;  /* 0x00005a00472c7a11 */ /* 0x000fe200078608ff */
[----:B------:R1:W-:Y:S01]  /*1970*/  LDGSTS.E.BYPASS.128 [R204+0x18000], [R76.64] ;  /* 0x180000004ccc7fae */ /* 0x0003e2000b901c4c */
[----:B------:R-:W-:Y:S01]  /*1980*/  LOP3.LUT R82, R68, R75, RZ, 0xfc, !PT ;  /* 0x0000004b44527212 */ /* 0x000fe200078efcff */
[----:B------:R-:W-:Y:S01]  /*1990*/  IMAD.WIDE R100, R100, R123, c[0x0][0x160] ;  /* 0x0000580064647625 */ /* 0x000fe200078e027b */
[----:B------:R-:W-:Y:S01]  /*19a0*/  LEA.HI.X R51, R78, c[0x0][0x16c], R39, 0x1, P0 ;  /* 0x00005b004e337a11 */ /* 0x000fe200000f0c27 */
[----:B------:R2:W-:Y:S01]  /*19b0*/  LDGSTS.E.BYPASS.128 [R204+0x18800], [R88.64] ;  /* 0x1880000058cc7fae */ /* 0x0005e2000b901c4c */
[----:B------:R-:W-:-:S02]  /*19c0*/  LEA.HI.X R39, R72, c[0x0][0x16c], R69, 0x1, P2 ;  /* 0x00005b0048277a11 */ /* 0x000fc400010f0c45 */
[----:B------:R-:W-:Y:S01]  /*19d0*/  LEA.HI.X R45, R71, c[0x0][0x16c], R70, 0x1, P3 ;  /* 0x00005b00472d7a11 */ /* 0x000fe200018f0c46 */
[----:B------:R3:W-:Y:S01]  /*19e0*/  LDGSTS.E.BYPASS.128 [R204+0x19000], [R90.64] ;  /* 0x190000005acc7fae */ /* 0x0007e2000b901c4c */
[----:B------:R-:W-:Y:S02]  /*19f0*/  SHF.R.S32.HI R71, RZ, 0x1f, R68 ;  /* 0x0000001fff477819 */ /* 0x000fe40000011444 */
[C---:B------:R-:W-:Y:S01]  /*1a00*/  LEA R72, P0, R82.reuse, c[0x0][0x160], 0x1 ;  /* 0x0000580052487a11 */ /* 0x040fe200078008ff */
[----:B------:R4:W-:Y:S01]  /*1a10*/  LDGSTS.E.BYPASS.128 [R204+0x19800], [R92.64] ;  /* 0x198000005ccc7fae */ /* 0x0009e2000b901c4c */
[----:B------:R-:W-:Y:S01]  /*1a20*/  SHF.R.S32.HI R78, RZ, 0x1f, R102 ;  /* 0x0000001fff4e7819 */ /* 0x000fe20000011466 */
[-C--:B------:R-:W-:Y:S01]  /*1a30*/  IMAD.WIDE R102, R103, R123.reuse, c[0x0][0x168] ;  /* 0x00005a0067667625 */ /* 0x080fe200078e027b */
[C---:B------:R-:W-:Y:S01]  /*1a40*/  LEA R70, P1, R79.reuse, c[0x0][0x160], 0x1 ;  /* 0x000058004f467a11 */ /* 0x040fe200078208ff */
[----:B------:R1:W-:Y:S01]  /*1a50*/  LDGSTS.E.BYPASS.128 [R204+0x1a000], [R94.64] ;  /* 0x1a0000005ecc7fae */ /* 0x0003e2000b901c4c */
[----:B------:R-:W-:Y:S01]  /*1a60*/  LEA.HI.X R73, R82, c[0x0][0x164], R71, 0x1, P0 ;  /* 0x0000590052497a11 */ /* 0x000fe200000f0c47 */
[-C--:B--2---:R-:W-:Y:S01]  /*1a70*/  IMAD.WIDE R88, R118, R123.reuse, c[0x0][0x168] ;  /* 0x00005a0076587625 */ /* 0x084fe200078e027b */
[----:B------:R-:W-:Y:S01]  /*1a80*/  LEA.HI.X R71, R79, c[0x0][0x164], R78, 0x1, P1 ;  /* 0x000059004f477a11 */ /* 0x000fe200008f0c4e */
[----:B------:R2:W-:Y:S01]  /*1a90*/  LDGSTS.E.BYPASS.128 [R204+0x1a800], [R96.64] ;  /* 0x1a80000060cc7fae */ /* 0x0005e2000b901c4c */
[----:B------:R-:W-:Y:S01]  /*1aa0*/  SHF.R.S32.HI R79, RZ, 0x1f, R104 ;  /* 0x0000001fff4f7819 */ /* 0x000fe20000011468 */
[-C--:B---3--:R-:W-:Y:S01]  /*1ab0*/  IMAD.WIDE R90, R120, R123.reuse, c[0x0][0x168] ;  /* 0x00005a00785a7625 */ /* 0x088fe200078e027b */
[----:B------:R-:W-:Y:S01]  /*1ac0*/  SHF.R.S32.HI R69, RZ, 0x1f, R84 ;  /* 0x0000001fff457819 */ /* 0x000fe20000011454 */
[----:B------:R3:W-:Y:S01]  /*1ad0*/  LDGSTS.E.BYPASS.128 [R204+0x1b000], [R98.64] ;  /* 0x1b00000062cc7fae */ /* 0x0007e2000b901c4c */
[----:B------:R-:W-:Y:S01]  /*1ae0*/  LEA R68, P2, R80, c[0x0][0x168], 0x1 ;  /* 0x00005a0050447a11 */ /* 0x000fe200078408ff */
[----:B----4-:R-:W-:Y:S01]  /*1af0*/  IMAD.WIDE R92, R122, R123, c[0x0][0x168] ;  /* 0x00005a007a5c7625 */ /* 0x010fe200078e027b */
[----:B------:R-:W-:Y:S01]  /*1b00*/  LOP3.LUT R132, R108, R75, RZ, 0xfc, !PT ;  /* 0x0000004b6c847212 */ /* 0x000fe200078efcff */
[----:B------:R4:W-:Y:S01]  /*1b10*/  LDGSTS.E.BYPASS.128 [R204+0x1b800], [R100.64] ;  /* 0x1b80000064cc7fae */ /* 0x0009e2000b901c4c */
[----:B-1----:R-:W-:Y:S01]  /*1b20*/  LEA R76, P0, R136, c[0x0][0x160], 0x1 ;  /* 0x00005800884c7a11 */ /* 0x002fe200078008ff */
[-C--:B------:R-:W-:Y:S01]  /*1b30*/  IMAD.WIDE R104, R105, R123.reuse, c[0x0][0x168] ;  /* 0x00005a0069687625 */ /* 0x080fe200078e027b */
[----:B------:R-:W-:Y:S01]  /*1b40*/  LEA.HI.X R69, R80, c[0x0][0x16c], R69, 0x1, P2 ;  /* 0x00005b0050457a11 */ /* 0x000fe200010f0c45 */
[----:B------:R-:W0:Y:S01]  /*1b50*/  LDGDEPBAR ;  /* 0x00000000000079af */ /* 0x000e220000000000 */
[----:B------:R-:W-:Y:S01]  /*1b60*/  LEA R78, P1, R134, c[0x0][0x160], 0x1 ;  /* 0x00005800864e7a11 */ /* 0x000fe200078208ff */
[-C--:B------:R-:W-:Y:S01]  /*1b70*/  IMAD.WIDE R94, R126, R123.reuse, c[0x0][0x168] ;  /* 0x00005a007e5e7625 */ /* 0x080fe200078e027b */
[----:B------:R-:W-:Y:S01]  /*1b80*/  SHF.R.S32.HI R83, RZ, 0x1f, R108 ;  /* 0x0000001fff537819 */ /* 0x000fe2000001146c */
[----:B------:R1:W-:Y:S01]  /*1b90*/  LDGSTS.E.BYPASS.128 [R204], [R102.64] ;  /* 0x0000000066cc7fae */ /* 0x0003e2000b901c4c */
[----:B------:R-:W-:Y:S01]  /*1ba0*/  LEA R80, P2, R132, c[0x0][0x160], 0x1 ;  /* 0x0000580084507a11 */ /* 0x000fe200078408ff */
[-C--:B--2---:R-:W-:Y:S01]  /*1bb0*/  IMAD.WIDE R96, R128, R123.reuse, c[0x0][0x168] ;  /* 0x00005a0080607625 */ /* 0x084fe200078e027b */
[----:B------:R-:W-:Y:S01]  /*1bc0*/  LEA R82, P3, R130, c[0x0][0x160], 0x1 ;  /* 0x0000580082527a11 */ /* 0x000fe200078608ff */
[----:B------:R2:W-:Y:S01]  /*1bd0*/  LDGSTS.E.BYPASS.128 [R204+0x800], [R88.64] ;  /* 0x0080000058cc7fae */ /* 0x0005e2000b901c4c */
[----:B------:R-:W-:Y:S01]  /*1be0*/  LEA.HI.X R77, R136, c[0x0][0x164], R79, 0x1, P0 ;  /* 0x00005900884d7a11 */ /* 0x000fe200000f0c4f */
[-C--:B---3--:R-:W-:Y:S01]  /*1bf0*/  IMAD.WIDE R98, R107, R123.reuse, c[0x0][0x168] ;  /* 0x00005a006b627625 */ /* 0x088fe200078e027b */
[----:B------:R-:W-:Y:S01]  /*1c00*/  LEA.HI.X R79, R134, c[0x0][0x164], R81, 0x1, P1 ;  /* 0x00005900864f7a11 */ /* 0x000fe200008f0c51 */
[----:B------:R3:W-:Y:S01]  /*1c10*/  LDGSTS.E.BYPASS.128 [R204+0x1000], [R90.64] ;  /* 0x010000005acc7fae */ /* 0x0007e2000b901c4c */
[----:B------:R-:W-:Y:S01]  /*1c20*/  LEA.HI.X R81, R132, c[0x0][0x164], R83, 0x1, P2 ;  /* 0x0000590084517a11 */ /* 0x000fe200010f0c53 */
[-C--:B----4-:R-:W-:Y:S01]  /*1c30*/  IMAD.WIDE R100, R109, R123.reuse, c[0x0][0x168] ;  /* 0x00005a006d647625 */ /* 0x090fe200078e027b */
[----:B------:R-:W-:Y:S01]  /*1c40*/  LEA.HI.X R83, R130, c[0x0][0x164], R85, 0x1, P3 ;  /* 0x0000590082537a11 */ /* 0x000fe200018f0c55 */
[----:B------:R4:W-:Y:S01]  /*1c50*/  LDGSTS.E.BYPASS.128 [R204+0x1800], [R92.64] ;  /* 0x018000005ccc7fae */ /* 0x0009e2000b901c4c */
[----:B------:R-:W-:Y:S01]  /*1c60*/  SHF.R.S32.HI R85, RZ, 0x1f, R112 ;  /* 0x0000001fff557819 */ /* 0x000fe20000011470 */
[----:B-1----:R-:W-:Y:S01]  /*1c70*/  IMAD.WIDE R102, R111, R123, c[0x0][0x168] ;  /* 0x00005a006f667625 */ /* 0x002fe200078e027b */
[-C--:B------:R-:W-:Y:S01]  /*1c80*/  LOP3.LUT R112, R112, R75.reuse, RZ, 0xfc, !PT ;  /* 0x0000004b70707212 */ /* 0x080fe200078efcff */
[----:B------:R1:W-:Y:S01]  /*1c90*/  LDGSTS.E.BYPASS.128 [R204+0x2000], [R104.64] ;  /* 0x0200000068cc7fae */ /* 0x0003e2000b901c4c */
[----:B------:R-:W-:Y:S01]  /*1ca0*/  LOP3.LUT R75, R114, R75, RZ, 0xfc, !PT ;  /* 0x0000004b724b7212 */ /* 0x000fe200078efcff */
[-C--:B------:R-:W-:Y:S01]  /*1cb0*/  IMAD.WIDE R106, R113, R123.reuse, c[0x0][0x168] ;  /* 0x00005a00716a7625 */ /* 0x080fe200078e027b */
[C---:B------:R-:W-:Y:S01]  /*1cc0*/  LEA R84, P0, R112.reuse, c[0x0][0x160], 0x1 ;  /* 0x0000580070547a11 */ /* 0x040fe200078008ff */
[----:B------:R1:W-:Y:S01]  /*1cd0*/  LDGSTS.E.BYPASS.128 [R204+0x2800], [R94.64] ;  /* 0x028000005ecc7fae */ /* 0x0003e2000b901c4c */
[----:B------:R-:W-:Y:S01]  /*1ce0*/  SHF.R.S32.HI R114, RZ, 0x1f, R114 ;  /* 0x0000001fff727819 */ /* 0x000fe20000011472 */
[-C--:B--2---:R-:W-:Y:S01]  /*1cf0*/  IMAD.WIDE R88, R115, R123.reuse, c[0x0][0x168] ;  /* 0x00005a0073587625 */ /* 0x084fe200078e027b */
[C---:B------:R-:W-:Y:S01]  /*1d00*/  LEA R86, P1, R75.reuse, c[0x0][0x160], 0x1 ;  /* 0x000058004b567a11 */ /* 0x040fe200078208ff */
[----:B------:R2:W-:Y:S01]  /*1d10*/  LDGSTS.E.BYPASS.128 [R204+0x3000], [R96.64] ;  /* 0x0300000060cc7fae */ /* 0x0005e2000b901c4c */
[----:B------:R-:W-:Y:S01]  /*1d20*/  LEA.HI.X R85, R112, c[0x0][0x164], R85, 0x1, P0 ;  /* 0x0000590070557a11 */ /* 0x000fe200000f0c55 */
[-C--:B---3--:R-:W-:Y:S01]  /*1d30*/  IMAD.WIDE R90, R116, R123.reuse, c[0x0][0x168] ;  /* 0x00005a00745a7625 */ /* 0x088fe200078e027b */
[----:B------:R-:W-:Y:S01]  /*1d40*/  LEA.HI.X R87, R75, c[0x0][0x164], R114, 0x1, P1 ;  /* 0x000059004b577a11 */ /* 0x000fe200008f0c72 */
[----:B------:R3:W-:Y:S01]  /*1d50*/  LDGSTS.E.BYPASS.128 [R204+0x3800], [R98.64] ;  /* 0x0380000062cc7fae */ /* 0x0007e2000b901c4c */
[----:B------:R-:W-:Y:S01]  /*1d60*/  IADD3 R48, P3, R48, c[0x0][0x168], RZ ;  /* 0x00005a0030307a10 */ /* 0x000fe20007f7e0ff */
[-C--:B----4-:R-:W-:Y:S01]  /*1d70*/  IMAD.WIDE R92, R117, R123.reuse, c[0x0][0x168] ;  /* 0x00005a00755c7625 */ /* 0x090fe200078e027b */
[----:B------:R-:W-:Y:S01]  /*1d80*/  IADD3 R42, P2, R42, c[0x0][0x168], RZ ;  /* 0x00005a002a2a7a10 */ /* 0x000fe20007f5e0ff */
[----:B------:R4:W-:Y:S01]  /*1d90*/  LDGSTS.E.BYPASS.128 [R204+0x4000], [R100.64] ;  /* 0x0400000064cc7fae */ /* 0x0009e2000b901c4c */
[----:B------:R-:W-:Y:S01]  /*1da0*/  IADD3 R158, P5, R48, 0x300, RZ ;  /* 0x00000300309e7810 */ /* 0x000fe20007fbe0ff */
[-C--:B-1----:R-:W-:Y:S01]  /*1db0*/  IMAD.WIDE R94, R119, R123.reuse, c[0x0][0x168] ;  /* 0x00005a00775e7625 */ /* 0x082fe200078e027b */
[----:B------:R-:W-:Y:S01]  /*1dc0*/  IADD3 R41, P0, R41, c[0x0][0x168], RZ ;  /* 0x00005a0029297a10 */ /* 0x000fe20007f1e0ff */
[----:B------:R1:W-:Y:S01]  /*1dd0*/  LDGSTS.E.BYPASS.128 [R204+0x4800], [R102.64] ;  /* 0x0480000066cc7fae */ /* 0x0003e2000b901c4c */
[----:B------:R-:W-:Y:S01]  /*1de0*/  IADD3 R156, P6, R42, 0x300, RZ ;  /* 0x000003002a9c7810 */ /* 0x000fe20007fde0ff */
[----:B------:R-:W-:Y:S01]  /*1df0*/  IMAD.WIDE R104, R121, R123, c[0x0][0x168] ;  /* 0x00005a0079687625 */ /* 0x000fe200078e027b */
[----:B------:R-:W-:Y:S01]  /*1e00*/  IADD3 R40, P1, R40, c[0x0][0x168], RZ ;  /* 0x00005a0028287a10 */ /* 0x000fe20007f3e0ff */
[----:B------:R1:W-:Y:S01]  /*1e10*/  LDGSTS.E.BYPASS.128 [R204+0x5000], [R106.64] ;  /* 0x050000006acc7fae */ /* 0x0003e2000b901c4c */
[----:B------:R-:W-:Y:S01]  /*1e20*/  IADD3.X R157, RZ, c[0x0][0x16c], R157, P5, P3 ;  /* 0x00005b00ff9d7a10 */ /* 0x000fe20002fe649d */
[----:B--2---:R-:W-:Y:S01]  /*1e30*/  CS2R R96, SRZ ;  /* 0x0000000000607805 */ /* 0x004fe2000001ff00 */
[----:B------:R-:W-:Y:S01]  /*1e40*/  IADD3 R154, P5, R41, 0x300, RZ ;  /* 0x00000300299a7810 */ /* 0x000fe20007fbe0ff */
[----:B------:R2:W-:Y:S01]  /*1e50*/  LDGSTS.E.BYPASS.128 [R204+0x5800], [R88.64] ;  /* 0x0580000058cc7fae */ /* 0x0005e2000b901c4c */
[----:B------:R-:W-:Y:S01]  /*1e60*/  IADD3.X R155, RZ, c[0x0][0x16c], R155, P6, P2 ;  /* 0x00005b00ff9b7a10 */ /* 0x000fe200037e449b */
[----:B---3--:R-:W-:Y:S01]  /*1e70*/  CS2R R98, SRZ ;  /* 0x0000000000627805 */ /* 0x008fe2000001ff00 */
[----:B------:R-:W-:Y:S01]  /*1e80*/  IADD3 R152, P6, R40, 0x300, RZ ;  /* 0x0000030028987810 */ /* 0x000fe20007fde0ff */
[----:B------:R2:W-:Y:S01]  /*1e90*/  LDGSTS.E.BYPASS.128 [R204+0x6000], [R90.64] ;  /* 0x060000005acc7fae */ /* 0x0005e2000b901c4c */
[----:B------:R-:W-:Y:S01]  /*1ea0*/  IADD3 R30, P3, R30, c[0x0][0x168], RZ ;  /* 0x00005a001e1e7a10 */ /* 0x000fe20007f7e0ff */
[----:B----4-:R-:W-:Y:S01]  /*1eb0*/  CS2R R100, SRZ ;  /* 0x0000000000647805 */ /* 0x010fe2000001ff00 */
[----:B------:R-:W-:Y:S01]  /*1ec0*/  IADD3.X R153, RZ, c[0x0][0x16c], R153, P5, P0 ;  /* 0x00005b00ff997a10 */ /* 0x000fe20002fe0499 */
[----:B------:R3:W-:Y:S01]  /*1ed0*/  LDGSTS.E.BYPASS.128 [R204+0x6800], [R92.64] ;  /* 0x068000005ccc7fae */ /* 0x0007e2000b901c4c */
[----:B------:R-:W-:Y:S01]  /*1ee0*/  IADD3 R150, P5, R31, 0x300, RZ ;  /* 0x000003001f967810 */ /* 0x000fe20007fbe0ff */
[----:B-1----:R-:W-:Y:S01]  /*1ef0*/  CS2R R102, SRZ ;  /* 0x0000000000667805 */ /* 0x002fe2000001ff00 */
[----:B------:R-:W-:Y:S01]  /*1f00*/  IADD3 R29, P2, R29, c[0x0][0x168], RZ ;  /* 0x00005a001d1d7a10 */ /* 0x000fe20007f5e0ff */
[----:B------:R1:W-:Y:S01]  /*1f10*/  LDGSTS.E.BYPASS.128 [R204+0x7000], [R94.64] ;  /* 0x070000005ecc7fae */ /* 0x0003e2000b901c4c */
[----:B------:R-:W-:Y:S01]  /*1f20*/  IADD3.X R151, RZ, c[0x0][0x16c], R151, P6, P1 ;  /* 0x00005b00ff977a10 */ /* 0x000fe200037e2497 */
[----:B------:R-:W-:Y:S01]  /*1f30*/  CS2R R106, SRZ ;  /* 0x00000000006a7805 */ /* 0x000fe2000001ff00 */
[----:B------:R-:W-:Y:S01]  /*1f40*/  IADD3 R148, P6, R30, 0x300, RZ ;  /* 0x000003001e947810 */ /* 0x000fe20007fde0ff */
[----:B------:R4:W-:Y:S01]  /*1f50*/  LDGSTS.E.BYPASS.128 [R204+0x7800], [R104.64] ;  /* 0x0780000068cc7fae */ /* 0x0009e2000b901c4c */
[----:B------:R-:W-:Y:S01]  /*1f60*/  IADD3 R28, P0, R28, c[0x0][0x168], RZ ;  /* 0x00005a001c1c7a10 */ /* 0x000fe20007f1e0ff */
[----:B------:R-:W-:Y:S01]  /*1f70*/  CS2R R112, SRZ ;  /* 0x0000000000707805 */ /* 0x000fe2000001ff00 */
[----:B------:R-:W-:Y:S01]  /*1f80*/  IADD3.X R149, RZ, c[0x0][0x16c], R149, P5, P4 ;  /* 0x00005b00ff957a10 */ /* 0x000fe20002fe8495 */
[----:B------:R-:W0:Y:S01]  /*1f90*/  LDGDEPBAR ;  /* 0x00000000000079af */ /* 0x000e220000000000 */
[----:B------:R-:W-:Y:S01]  /*1fa0*/  IADD3 R146, P4, R29, 0x300, RZ ;  /* 0x000003001d927810 */ /* 0x000fe20007f9e0ff */
[----:B------:R-:W-:Y:S01]  /*1fb0*/  CS2R R114, SRZ ;  /* 0x0000000000727805 */ /* 0x000fe2000001ff00 */
[----:B------:R-:W-:Y:S01]  /*1fc0*/  IADD3 R27, P1, R27, c[0x0][0x168], RZ ;  /* 0x00005a001b1b7a10 */ /* 0x000fe20007f3e0ff */
[----:B------:R-:W-:Y:S01]  /*1fd0*/  BAR.SYNC.DEFER_BLOCKING 0x0 ;  /* 0x0000000000007b1d */ /* 0x000fe20000010000 */
[----:B------:R-:W-:Y:S01]  /*1fe0*/  IADD3.X R147, RZ, c[0x0][0x16c], R147, P6, P3 ;  /* 0x00005b00ff937a10 */ /* 0x000fe200037e6493 */
[----:B---3--:R-:W-:Y:S01]  /*1ff0*/  CS2R R92, SRZ ;  /* 0x00000000005c7805 */ /* 0x008fe2000001ff00 */
[----:B------:R-:W-:Y:S01]  /*2000*/  IADD3 R144, P6, R28, 0x300, RZ ;  /* 0x000003001c907810 */ /* 0x000fe20007fde0ff */
[----:B----4-:R-:W-:Y:S01]  /*2010*/  CS2R R104, SRZ ;  /* 0x0000000000687805 */ /* 0x010fe2000001ff00 */
[----:B------:R-:W-:Y:S01]  /*2020*/  IADD3 R26, P5, R26, c[0x0][0x168], RZ ;  /* 0x00005a001a1a7a10 */ /* 0x000fe20007fbe0ff */
[----:B-1----:R-:W-:Y:S01]  /*2030*/  CS2R R94, SRZ ;  /* 0x00000000005e7805 */ /* 0x002fe2000001ff00 */
[----:B------:R-:W-:Y:S01]  /*2040*/  IADD3.X R145, RZ, c[0x0][0x16c], R145, P4, P2 ;  /* 0x00005b00ff917a10 */ /* 0x000fe200027e4491 */
[----:B------:R-:W-:Y:S01]  /*2050*/  CS2R R128, SRZ ;  /* 0x0000000000807805 */ /* 0x000fe2000001ff00 */
[----:B------:R-:W-:Y:S01]  /*2060*/  IADD3 R142, P4, R27, 0x300, RZ ;  /* 0x000003001b8e7810 */ /* 0x000fe20007f9e0ff */
[----:B------:R-:W-:Y:S01]  /*2070*/  CS2R R130, SRZ ;  /* 0x0000000000827805 */ /* 0x000fe2000001ff00 */
[----:B------:R-:W-:-:S02]  /*2080*/  IADD3 R25, P3, R25, c[0x0][0x168], RZ ;  /* 0x00005a0019197a10 */ /* 0x000fc40007f7e0ff */
[----:B------:R-:W-:Y:S02]  /*2090*/  IADD3.X R143, RZ, c[0x0][0x16c], R143, P6, P0 ;  /* 0x00005b00ff8f7a10 */ /* 0x000fe400037e048f */
[----:B------:R-:W-:Y:S02]  /*20a0*/  IADD3 R140, P6, R26, 0x300, RZ ;  /* 0x000003001a8c7810 */ /* 0x000fe40007fde0ff */
[----:B------:R-:W-:Y:S02]  /*20b0*/  IADD3 R136, P2, R24, c[0x0][0x168], RZ ;  /* 0x00005a0018887a10 */ /* 0x000fe40007f5e0ff */
[----:B------:R-:W-:Y:S02]  /*20c0*/  IADD3.X R141, RZ, c[0x0][0x16c], R141, P4, P1 ;  /* 0x00005b00ff8d7a10 */ /* 0x000fe400027e248d */
[----:B------:R-:W-:Y:S02]  /*20d0*/  IADD3 R138, P4, R25, 0x300, RZ ;  /* 0x00000300198a7810 */ /* 0x000fe40007f9e0ff */
[----:B------:R-:W-:Y:S01]  /*20e0*/  IADD3 R24, P0, R5, c[0x0][0x168], RZ ;  /* 0x00005a0005187a10 */ /* 0x000fe20007f1e0ff */
[----:B------:R-:W-:Y:S01]  /*20f0*/  @!PT LDS RZ, [RZ] ;  /* 0x00000000fffff984 */ /* 0x000fe20000000800 */
[----:B------:R-:W-:Y:S01]  /*2100*/  @!PT LDS RZ, [RZ] ;  /* 0x00000000fffff984 */ /* 0x000fe20000000800 */
[----:B------:R-:W-:Y:S01]  /*2110*/  @!PT LDS RZ, [RZ] ;  /* 0x00000000fffff984 */ /* 0x000fe20000000800 */
[----:B------:R2:W-:Y:S01]  /*2120*/  LDGSTS.E.BYPASS.128 [R204+0x1c000], [R72.64+0x100] ;  /* 0x1c00010048cc7fae */ /* 0x0005e2000b901c4c */
[----:B------:R-:W-:-:S02]  /*2130*/  IADD3 R3, P1, R3, c[0x0][0x168], RZ ;  /* 0x00005a0003037a10 */ /* 0x000fc40007f3e0ff */
[----:B------:R-:W-:Y:S01]  /*2140*/  IADD3.X R139, RZ, c[0x0][0x16c], R139, P6, P5 ;  /* 0x00005b00ff8b7a10 */ /* 0x000fe200037ea48b */
[----:B------:R1:W-:Y:S01]  /*2150*/  LDGSTS.E.BYPASS.128 [R204+0x1c800], [R70.64+0x100] ;  /* 0x1c80010046cc7fae */ /* 0x0003e2000b901c4c */
[----:B------:R-:W-:Y:S02]  /*2160*/  IADD3 R136, P6, R136, 0x300, RZ ;  /* 0x0000030088887810 */ /* 0x000fe40007fde0ff */
[----:B------:R-:W-:Y:S01]  /*2170*/  IADD3 R5, P5, R2, c[0x0][0x168], RZ ;  /* 0x00005a0002057a10 */ /* 0x000fe20007fbe0ff */
[----:B------:R3:W-:Y:S01]  /*2180*/  LDGSTS.E.BYPASS.128 [R204+0x1d000], [R76.64+0x100] ;  /* 0x1d0001004ccc7fae */ /* 0x0007e2000b901c4c */
[----:B------:R-:W-:Y:S02]  /*2190*/  IADD3.X R137, RZ, c[0x0][0x16c], R137, P4, P3 ;  /* 0x00005b00ff897a10 */ /* 0x000fe400027e6489 */
[----:B------:R-:W-:Y:S01]  /*21a0*/  IADD3 R2, P4, R24, 0x300, RZ ;  /* 0x0000030018027810 */ /* 0x000fe20007f9e0ff */
[----:B------:R4:W-:Y:S01]  /*21b0*/  LDGSTS.E.BYPASS.128 [R204+0x1d800], [R78.64+0x100] ;  /* 0x1d8001004ecc7fae */ /* 0x0009e2000b901c4c */
[----:B------:R-:W-:-:S02]  /*21c0*/  IADD3 R3, P3, R3, 0x300, RZ ;  /* 0x0000030003037810 */ /* 0x000fc40007f7e0ff */
[----:B------:R-:W-:Y:S01]  /*21d0*/  IADD3.X R4, RZ, c[0x0][0x16c], R4, P6, P2 ;  /* 0x00005b00ff047a10 */ /* 0x000fe200037e4404 */
[----:B------:R1:W-:Y:S01]  /*21e0*/  LDGSTS.E.BYPASS.128 [R204+0x1e000], [R80.64+0x100] ;  /* 0x1e00010050cc7fae */ /* 0x0003e2000b901c4c */
[----:B------:R-:W-:Y:S02]  /*21f0*/  IADD3 R24, P2, R6, c[0x0][0x160], RZ ;  /* 0x0000580006187a10 */ /* 0x000fe40007f5e0ff */
[----:B------:R-:W-:Y:S01]  /*2200*/  IADD3.X R6, RZ, c[0x0][0x16c], R18, P4, P0 ;  /* 0x00005b00ff067a10 */ /* 0x000fe200027e0412 */
[----:B------:R1:W-:Y:S01]  /*2210*/  LDGSTS.E.BYPASS.128 [R204+0x1e800], [R82.64+0x100] ;  /* 0x1e80010052cc7fae */ /* 0x0003e2000b901c4c */
[----:B------:R-:W-:Y:S02]  /*2220*/  IADD3 R5, P6, R5, 0x300, RZ ;  /* 0x0000030005057810 */ /* 0x000fe40007fde0ff */
[----:B------:R-:W-:Y:S01]  /*2230*/  IADD3 R18, P4, R21, c[0x0][0x160], RZ ;  /* 0x0000580015127a10 */ /* 0x000fe20007f9e0ff */
[----:B------:R1:W-:Y:S01]  /*2240*/  LDGSTS.E.BYPASS.128 [R204+0x1f000], [R84.64+0x100] ;  /* 0x1f00010054cc7fae */ /* 0x0003e2000b901c4c */
[----:B------:R-:W-:-:S02]  /*2250*/  IADD3.X R7, RZ, c[0x0][0x16c], R7, P3, P1 ;  /* 0x00005b00ff077a10 */ /* 0x000fc40001fe2407 */
[----:B------:R-:W-:Y:S01]  /*2260*/  IADD3 R21, P1, R8, c[0x0][0x160], RZ ;  /* 0x0000580008157a10 */ /* 0x000fe20007f3e0ff */
[----:B------:R1:W-:Y:S01]  /*2270*/  LDGSTS.E.BYPASS.128 [R204+0x1f800], [R86.64+0x100] ;  /* 0x1f80010056cc7fae */ /* 0x0003e2000b901c4c */
[----:B------:R-:W-:Y:S02]  /*2280*/  IADD3 R8, P3, R24, 0x300, RZ ;  /* 0x0000030018087810 */ /* 0x000fe40007f7e0ff */
[----:B------:R-:W-:Y:S01]  /*2290*/  IADD3 R19, P0, R19, c[0x0][0x160], RZ ;  /* 0x0000580013137a10 */ /* 0x000fe20007f1e0ff */
[----:B------:R-:W0:Y:S01]  /*22a0*/  LDGDEPBAR ;  /* 0x00000000000079af */ /* 0x000e220000000000 */
[----:B------:R-:W-:Y:S02]  /*22b0*/  IADD3.X R9, RZ, c[0x0][0x16c], R9, P6, P5 ;  /* 0x00005b00ff097a10 */ /* 0x000fe400037ea409 */
[----:B------:R-:W-:Y:S01]  /*22c0*/  IADD3 R24, P5, R10, c[0x0][0x160], RZ ;  /* 0x000058000a187a10 */ /* 0x000fe20007fbe0ff */
[----:B------:R1:W-:Y:S01]  /*22d0*/  LDGSTS.E.BYPASS.128 [R204+0x8000], [R36.64+0x100] ;  /* 0x0800010024cc7fae */ /* 0x0003e2000b901c4c */
[----:B------:R-:W-:-:S02]  /*22e0*/  IADD3 R10, P6, R18, 0x300, RZ ;  /* 0x00000300120a7810 */ /* 0x000fc40007fde0ff */
[----:B------:R-:W-:Y:S01]  /*22f0*/  IADD3.X R11, RZ, c[0x0][0x164], R11, P3, P2 ;  /* 0x00005900ff0b7a10 */ /* 0x000fe20001fe440b */
[----:B------:R1:W-:Y:S01]  /*2300*/  LDGSTS.E.BYPASS.128 [R204+0x8800], [R34.64+0x100] ;  /* 0x0880010022cc7fae */ /* 0x0003e2000b901c4c */
[----:B------:R-:W-:Y:S02]  /*2310*/  IADD3 R18, P2, R12, c[0x0][0x160], RZ ;  /* 0x000058000c127a10 */ /* 0x000fe40007f5e0ff */
[----:B------:R-:W-:Y:S01]  /*2320*/  IADD3 R12, P3, R19, 0x300, RZ ;  /* 0x00000300130c7810 */ /* 0x000fe20007f7e0ff */
[----:B------:R1:W-:Y:S01]  /*2330*/  LDGSTS.E.BYPASS.128 [R204+0x9000], [R32.64+0x100] ;  /* 0x0900010020cc7fae */ /* 0x0003e2000b901c4c */
        /* <DEDUP_REMOVED lines=10> */
[----:B------:R-:W-:Y:S01]  /*23e0*/  IADD3.X R20, RZ, c[0x0][0x164], R20, P3, P5 ;  /* 0x00005900ff147a10 */ /* 0x000fe20001fea414 */
[----:B------:R1:W-:Y:S01]  /*23f0*/  LDGSTS.E.BYPASS.128 [R204+0xb000], [R60.64+0x100] ;  /* 0x0b0001003ccc7fae */ /* 0x0003e2000b901c4c */
[----:B------:R-:W-:-:S02]  /*2400*/  IADD3 R18, P6, R18, 0x300, RZ ;  /* 0x0000030012127810 */ /* 0x000fc40007fde0ff */
[----:B------:R-:W-:Y:S01]  /*2410*/  IADD3 R19, P1, R19, 0x300, RZ ;  /* 0x0000030013137810 */ /* 0x000fe20007f3e0ff */
[----:B------:R1:W-:Y:S01]  /*2420*/  LDGSTS.E.BYPASS.128 [R204+0xb800], [R58.64+0x100] ;  /* 0x0b8001003acc7fae */ /* 0x0003e2000b901c4c */
[----:B------:R-:W-:Y:S02]  /*2430*/  IADD3 R21, P3, R21, 0x300, RZ ;  /* 0x0000030015157810 */ /* 0x000fe40007f7e0ff */
[----:B------:R-:W-:Y:S01]  /*2440*/  IADD3.X R22, RZ, c[0x0][0x164], R22, P6, P2 ;  /* 0x00005900ff167a10 */ /* 0x000fe200037e4416 */
[----:B------:R1:W-:Y:S01]  /*2450*/  LDGSTS.E.BYPASS.128 [R204+0xc000], [R56.64+0x100] ;  /* 0x0c00010038cc7fae */ /* 0x0003e2000b901c4c */
[----:B------:R-:W-:Y:S02]  /*2460*/  IADD3.X R23, RZ, c[0x0][0x164], R23, P1, P4 ;  /* 0x00005900ff177a10 */ /* 0x000fe40000fe8417 */
[----:B------:R-:W-:Y:S01]  /*2470*/  IADD3.X R0, RZ, c[0x0][0x164], R0, P3, P0 ;  /* 0x00005900ff007a10 */ /* 0x000fe20001fe0400 */
[----:B------:R1:W-:Y:S04]  /*2480*/  LDGSTS.E.BYPASS.128 [R204+0xc800], [R54.64+0x100] ;  /* 0x0c80010036cc7fae */ /* 0x0003e8000b901c4c */
[----:B------:R1:W-:Y:S04]  /*2490*/  LDGSTS.E.BYPASS.128 [R204+0xd000], [R52.64+0x100] ;  /* 0x0d00010034cc7fae */ /* 0x0003e8000b901c4c */
[----:B------:R1:W-:Y:S04]  /*24a0*/  LDGSTS.E.BYPASS.128 [R204+0xd800], [R50.64+0x100] ;  /* 0x0d80010032cc7fae */ /* 0x0003e8000b901c4c */
[----:B------:R1:W-:Y:S04]  /*24b0*/  LDGSTS.E.BYPASS.128 [R204+0xe000], [R46.64+0x100] ;  /* 0x0e0001002ecc7fae */ /* 0x0003e8000b901c4c */
[----:B------:R1:W-:Y:S04]  /*24c0*/  LDGSTS.E.BYPASS.128 [R204+0xe800], [R38.64+0x100] ;  /* 0x0e80010026cc7fae */ /* 0x0003e8000b901c4c */
[----:B------:R1:W-:Y:S04]  /*24d0*/  LDGSTS.E.BYPASS.128 [R204+0xf000], [R44.64+0x100] ;  /* 0x0f0001002ccc7fae */ /* 0x0003e8000b901c4c */
[----:B------:R1:W-:Y:S04]  /*24e0*/  LDGSTS.E.BYPASS.128 [R204+0xf800], [R68.64+0x100] ;  /* 0x0f80010044cc7fae */ /* 0x0003e8000b901c4c */
[----:B------:R-:W0:Y:S04]  /*24f0*/  LDGDEPBAR ;  /* 0x00000000000079af */ /* 0x000e280000000000 */
[----:B------:R-:W-:Y:S06]  /*2500*/  BAR.SYNC.DEFER_BLOCKING 0x0 ;  /* 0x0000000000007b1d */ /* 0x000fec0000010000 */
[----:B------:R-:W-:Y:S01]  /*2510*/  @!PT LDS RZ, [RZ] ;  /* 0x00000000fffff984 */ /* 0x000fe20000000800 */
[----:B------:R-:W-:Y:S01]  /*2520*/  @!PT LDS RZ, [RZ] ;  /* 0x00000000fffff984 */ /* 0x000fe20000000800 */
[----:B------:R-:W-:Y:S01]  /*2530*/  @!PT LDS RZ, [RZ] ;  /* 0x00000000fffff984 */ /* 0x000fe20000000800 */
[----:B------:R2:W-:Y:S04]  /*2540*/  LDGSTS.E.BYPASS.128 [R204+0x20000], [R72.64+0x200] ;  /* 0x2000020048cc7fae */ /* 0x0005e8000b901c4c */
[----:B------:R1:W-:Y:S04]  /*2550*/  LDGSTS.E.BYPASS.128 [R204+0x20800], [R70.64+0x200] ;  /* 0x2080020046cc7fae */ /* 0x0003e8000b901c4c */
[----:B------:R3:W-:Y:S04]  /*2560*/  LDGSTS.E.BYPASS.128 [R204+0x21000], [R76.64+0x200] ;  /* 0x210002004ccc7fae */ /* 0x0007e8000b901c4c */
[----:B------:R4:W-:Y:S04]  /*2570*/  LDGSTS.E.BYPASS.128 [R204+0x21800], [R78.64+0x200] ;  /* 0x218002004ecc7fae */ /* 0x0009e8000b901c4c */
[----:B------:R2:W-:Y:S01]  /*2580*/  LDGSTS.E.BYPASS.128 [R204+0x22000], [R80.64+0x200] ;  /* 0x2200020050cc7fae */ /* 0x0005e2000b901c4c */
[----:B-1----:R-:W-:-:S03]  /*2590*/  CS2R R70, SRZ ;  /* 0x0000000000467805 */ /* 0x002fc6000001ff00 */
[----:B------:R1:W-:Y:S01]  /*25a0*/  LDGSTS.E.BYPASS.128 [R204+0x22800], [R82.64+0x200] ;  /* 0x2280020052cc7fae */ /* 0x0003e2000b901c4c */
[----:B---3--:R-:W-:-:S03]  /*25b0*/  CS2R R76, SRZ ;  /* 0x00000000004c7805 */ /* 0x008fc6000001ff00 */
[----:B------:R3:W-:Y:S01]  /*25c0*/  LDGSTS.E.BYPASS.128 [R204+0x23000], [R84.64+0x200] ;  /* 0x2300020054cc7fae */ /* 0x0007e2000b901c4c */
[----:B----4-:R-:W-:-:S03]  /*25d0*/  CS2R R78, SRZ ;  /* 0x00000000004e7805 */ /* 0x010fc6000001ff00 */
[----:B------:R4:W-:Y:S01]  /*25e0*/  LDGSTS.E.BYPASS.128 [R204+0x23800], [R86.64+0x200] ;  /* 0x2380020056cc7fae */ /* 0x0009e2000b901c4c */
[----:B--2---:R-:W-:-:S03]  /*25f0*/  CS2R R80, SRZ ;  /* 0x0000000000507805 */ /* 0x004fc6000001ff00 */
[----:B------:R-:W0:Y:S01]  /*2600*/  LDGDEPBAR ;  /* 0x00000000000079af */ /* 0x000e220000000000 */
[----:B-1----:R-:W-:-:S03]  /*2610*/  CS2R R82, SRZ ;  /* 0x0000000000527805 */ /* 0x002fc6000001ff00 */
[----:B------:R1:W-:Y:S01]  /*2620*/  LDGSTS.E.BYPASS.128 [R204+0x10000], [R36.64+0x200] ;  /* 0x1000020024cc7fae */ /* 0x0003e2000b901c4c */
[----:B---3--:R-:W-:-:S03]  /*2630*/  CS2R R84, SRZ ;  /* 0x0000000000547805 */ /* 0x008fc6000001ff00 */
[----:B------:R2:W-:Y:S01]  /*2640*/  LDGSTS.E.BYPASS.128 [R204+0x10800], [R34.64+0x200] ;  /* 0x1080020022cc7fae */ /* 0x0005e2000b901c4c */
[----:B----4-:R-:W-:-:S03]  /*2650*/  CS2R R86, SRZ ;  /* 0x0000000000567805 */ /* 0x010fc6000001ff00 */
[----:B------:R3:W-:Y:S04]  /*2660*/  LDGSTS.E.BYPASS.128 [R204+0x11000], [R32.64+0x200] ;  /* 0x1100020020cc7fae */ /* 0x0007e8000b901c4c */
[----:B------:R4:W-:Y:S01]  /*2670*/  LDGSTS.E.BYPASS.128 [R204+0x11800], [R66.64+0x200] ;  /* 0x1180020042cc7fae */ /* 0x0009e2000b901c4c */
[----:B-1----:R-:W-:-:S03]  /*2680*/  CS2R R36, SRZ ;  /* 0x0000000000247805 */ /* 0x002fc6000001ff00 */
[----:B------:R1:W-:Y:S01]  /*2690*/  LDGSTS.E.BYPASS.128 [R204+0x12000], [R64.64+0x200] ;  /* 0x1200020040cc7fae */ /* 0x0003e2000b901c4c */
[----:B--2---:R-:W-:-:S03]  /*26a0*/  CS2R R34, SRZ ;  /* 0x0000000000227805 */ /* 0x004fc6000001ff00 */
[----:B------:R2:W-:Y:S01]  /*26b0*/  LDGSTS.E.BYPASS.128 [R204+0x12800], [R62.64+0x200] ;  /* 0x128002003ecc7fae */ /* 0x0005e2000b901c4c */
[----:B---3--:R-:W-:-:S03]  /*26c0*/  CS2R R32, SRZ ;  /* 0x0000000000207805 */ /* 0x008fc6000001ff00 */
[----:B------:R3:W-:Y:S04]  /*26d0*/  LDGSTS.E.BYPASS.128 [R204+0x13000], [R60.64+0x200] ;  /* 0x130002003ccc7fae */ /* 0x0007e8000b901c4c */
[----:B------:R4:W-:Y:S01]  /*26e0*/  LDGSTS.E.BYPASS.128 [R204+0x13800], [R58.64+0x200] ;  /* 0x138002003acc7fae */ /* 0x0009e2000b901c4c */
[----:B-1----:R-:W-:-:S03]  /*26f0*/  LOP3.LUT R65, R49, 0x40, RZ, 0xfc, !PT ;  /* 0x0000004031417812 */ /* 0x002fc600078efcff */
[----:B------:R1:W-:Y:S01]  /*2700*/  LDGSTS.E.BYPASS.128 [R204+0x14000], [R56.64+0x200] ;  /* 0x1400020038cc7fae */ /* 0x0003e2000b901c4c */
[--C-:B------:R-:W-:Y:S01]  /*2710*/  LOP3.LUT R172, R65, 0x18, R176.reuse, 0x78, !PT ;  /* 0x0000001841ac7812 */ /* 0x100fe200078e78b0 */
[----:B--2---:R-:W-:Y:S01]  /*2720*/  CS2R R62, SRZ ;  /* 0x00000000003e7805 */ /* 0x004fe2000001ff00 */
[----:B------:R-:W-:Y:S01]  /*2730*/  LOP3.LUT R176, R177, 0x7, R176, 0xf8, !PT ;  /* 0x00000007b1b07812 */ /* 0x000fe200078ef8b0 */
[----:B------:R2:W-:Y:S01]  /*2740*/  LDGSTS.E.BYPASS.128 [R204+0x14800], [R54.64+0x200] ;  /* 0x1480020036cc7fae */ /* 0x0005e2000b901c4c */
[----:B---3--:R-:W-:-:S03]  /*2750*/  CS2R R60, SRZ ;  /* 0x00000000003c7805 */ /* 0x008fc6000001ff00 */
[----:B------:R3:W-:Y:S01]  /*2760*/  LDGSTS.E.BYPASS.128 [R204+0x15000], [R52.64+0x200] ;  /* 0x1500020034cc7fae */ /* 0x0007e2000b901c4c */
[----:B------:R-:W-:Y:S01]  /*2770*/  IMAD.SHL.U32 R175, R176, 0x80, RZ ;  /* 0x00000080b0af7824 */ /* 0x000fe200078e00ff */
[----:B----4-:R-:W-:Y:S02]  /*2780*/  CS2R R58, SRZ ;  /* 0x00000000003a7805 */ /* 0x010fe4000001ff00 */
[----:B------:R4:W-:Y:S01]  /*2790*/  LDGSTS.E.BYPASS.128 [R204+0x15800], [R50.64+0x200] ;  /* 0x1580020032cc7fae */ /* 0x0009e2000b901c4c */
[----:B-1----:R-:W-:Y:S01]  /*27a0*/  CS2R R56, SRZ ;  /* 0x0000000000387805 */ /* 0x002fe2000001ff00 */
[----:B------:R-:W-:Y:S02]  /*27b0*/  LOP3.LUT R174, R175, R178, RZ, 0xfc, !PT ;  /* 0x000000b2afae7212 */ /* 0x000fe400078efcff */
[----:B------:R1:W-:Y:S01]  /*27c0*/  LDGSTS.E.BYPASS.128 [R204+0x16000], [R46.64+0x200] ;  /* 0x160002002ecc7fae */ /* 0x0003e2000b901c4c */
[----:B--2---:R-:W-:-:S03]  /*27d0*/  CS2R R54, SRZ ;  /* 0x0000000000367805 */ /* 0x004fc6000001ff00 */
[----:B------:R2:W-:Y:S01]  /*27e0*/  LDGSTS.E.BYPASS.128 [R204+0x16800], [R38.64+0x200] ;  /* 0x1680020026cc7fae */ /* 0x0005e2000b901c4c */
[----:B---3--:R-:W-:-:S03]  /*27f0*/  CS2R R52, SRZ ;  /* 0x0000000000347805 */ /* 0x008fc6000001ff00 */
[----:B------:R3:W-:Y:S01]  /*2800*/  LDGSTS.E.BYPASS.128 [R204+0x17000], [R44.64+0x200] ;  /* 0x170002002ccc7fae */ /* 0x0007e2000b901c4c */
[----:B----4-:R-:W-:Y:S02]  /*2810*/  LOP3.LUT R50, R205, 0x8, RZ, 0xc0, !PT ;  /* 0x00000008cd327812 */ /* 0x010fe400078ec0ff */
[--C-:B------:R-:W-:Y:S01]  /*2820*/  LOP3.LUT R51, R194, 0x30, R205.reuse, 0xf8, !PT ;  /* 0x00000030c2337812 */ /* 0x100fe200078ef8cd */
[----:B------:R4:W-:Y:S01]  /*2830*/  LDGSTS.E.BYPASS.128 [R204+0x17800], [R68.64+0x200] ;  /* 0x1780020044cc7fae */ /* 0x0009e2000b901c4c */
[----:B------:R-:W-:Y:S01]  /*2840*/  LOP3.LUT R64, R50, 0x50, RZ, 0xfc, !PT ;  /* 0x0000005032407812 */ /* 0x000fe200078efcff */
[----:B-1----:R-:W-:Y:S01]  /*2850*/  CS2R R46, SRZ ;  /* 0x00000000002e7805 */ /* 0x002fe2000001ff00 */
[C-C-:B------:R-:W-:Y:S01]  /*2860*/  LOP3.LUT R196, R51.reuse, 0x30, R50.reuse, 0x1e, !PT ;  /* 0x0000003033c47812 */ /* 0x140fe200078e1e32 */
[----:B------:R-:W0:Y:S01]  /*2870*/  LDGDEPBAR ;  /* 0x00000000000079af */ /* 0x000e220000000000 */
[--C-:B------:R-:W-:Y:S01]  /*2880*/  LOP3.LUT R188, R51, 0x70, R50.reuse, 0x1e, !PT ;  /* 0x0000007033bc7812 */ /* 0x100fe200078e1e32 */
[----:B--2---:R-:W-:Y:S01]  /*2890*/  CS2R R38, SRZ ;  /* 0x0000000000267805 */ /* 0x004fe2000001ff00 */
[----:B------:R-:W-:Y:S01]  /*28a0*/  LOP3.LUT R50, R205, 0x10, R50, 0x2e, !PT ;  /* 0x00000010cd327812 */ /* 0x000fe200078e2e32 */
[----:B---3--:R-:W-:Y:S01]  /*28b0*/  CS2R R44, SRZ ;  /* 0x00000000002c7805 */ /* 0x008fe2000001ff00 */
[----:B------:R-:W-:-:S02]  /*28c0*/  LOP3.LUT R64, R64, 0x10, R205, 0x78, !PT ;  /* 0x0000001040407812 */ /* 0x000fc400078e78cd */
[--C-:B------:R-:W-:Y:S01]  /*28d0*/  LOP3.LUT R51, R50, 0x20, R205.reuse, 0xf8, !PT ;  /* 0x0000002032337812 */ /* 0x100fe200078ef8cd */
[----:B----4-:R-:W-:Y:S01]  /*28e0*/  CS2R R68, SRZ ;  /* 0x0000000000447805 */ /* 0x010fe2000001ff00 */
[----:B------:R-:W-:Y:S02]  /*28f0*/  LOP3.LUT R67, R64, 0x20, R205, 0xf8, !PT ;  /* 0x0000002040437812 */ /* 0x000fe400078ef8cd */
[-C--:B------:R-:W-:Y:S02]  /*2900*/  LOP3.LUT R200, R51, R194.reuse, RZ, 0x3c, !PT ;  /* 0x000000c233c87212 */ /* 0x080fe400078e3cff */
[----:B------:R-:W-:Y:S02]  /*2910*/  LOP3.LUT R192, R67, R194, RZ, 0x3c, !PT ;  /* 0x000000c243c07212 */ /* 0x000fe400078e3cff */
[----:B------:R-:W-:Y:S02]  /*2920*/  LOP3.LUT R194, R194, 0x40, R49, 0x1e, !PT ;  /* 0x00000040c2c27812 */ /* 0x000fe400078e1e31 */
[----:B------:R-:W-:-:S02]  /*2930*/  IADD3 R49, R175, 0x1000, RZ ;  /* 0x00001000af317810 */ /* 0x000fc40007ffe0ff */
[-C--:B------:R-:W-:Y:S02]  /*2940*/  LOP3.LUT R182, R194, R181.reuse, RZ, 0xfc, !PT ;  /* 0x000000b5c2b67212 */ /* 0x080fe400078efcff */
[-C--:B------:R-:W-:Y:S02]  /*2950*/  LOP3.LUT R183, R196, R181.reuse, RZ, 0xfc, !PT ;  /* 0x000000b5c4b77212 */ /* 0x080fe400078efcff */
[-C--:B------:R-:W-:Y:S02]  /*2960*/  LOP3.LUT R179, R188, R181.reuse, RZ, 0xfc, !PT ;  /* 0x000000b5bcb37212 */ /* 0x080fe400078efcff */
[----:B------:R-:W-:Y:S02]  /*2970*/  LOP3.LUT R185, R200, R181, RZ, 0xfc, !PT ;  /* 0x000000b5c8b97212 */ /* 0x000fe400078efcff */
[-C--:B------:R-:W-:Y:S02]  /*2980*/  LOP3.LUT R193, R194, R203.reuse, RZ, 0xfc, !PT ;  /* 0x000000cbc2c17212 */ /* 0x080fe400078efcff */
[----:B------:R-:W-:-:S02]  /*2990*/  LOP3.LUT R195, R196, R203, RZ, 0xfc, !PT ;  /* 0x000000cbc4c37212 */ /* 0x000fc400078efcff */
[-C--:B------:R-:W-:Y:S02]  /*29a0*/  LOP3.LUT R187, R188, R203.reuse, RZ, 0xfc, !PT ;  /* 0x000000cbbcbb7212 */ /* 0x080fe400078efcff */
[----:B------:R-:W-:Y:S02]  /*29b0*/  LOP3.LUT R170, R49, R178, RZ, 0xfc, !PT ;  /* 0x000000b231aa7212 */ /* 0x000fe400078efcff */
[----:B------:R-:W-:Y:S02]  /*29c0*/  LOP3.LUT R199, R200, R203, RZ, 0xfc, !PT ;  /* 0x000000cbc8c77212 */ /* 0x000fe400078efcff */
[C---:B------:R-:W-:Y:S02]  /*29d0*/  LOP3.LUT R181, R192.reuse, R181, RZ, 0xfc, !PT ;  /* 0x000000b5c0b57212 */ /* 0x040fe400078efcff */
[----:B------:R-:W-:Y:S02]  /*29e0*/  LOP3.LUT R191, R192, R203, RZ, 0xfc, !PT ;  /* 0x000000cbc0bf7212 */ /* 0x000fe400078efcff */
.L_x_1:
[----:B------:R-:W-:-:S04]  /*29f0*/  DEPBAR.LE SB0, 0x4 ;  /* 0x000081000000791a */ /* 0x000fc80000000000 */
[----:B------:R-:W-:Y:S01]  /*2a00*/  UIADD3 UR9, UR9, 0x1, URZ ;  /* 0x0000000109097890 */ /* 0x000fe2000fffe03f */
[----:B------:R-:W-:Y:S01]  /*2a10*/  IMAD.IADD R29, R178, 0x1, R175 ;  /* 0x00000001b21d7824 */ /* 0x000fe200078e02af */
[----:B------:R-:W-:Y:S01]  /*2a20*/  UIADD3 UR8, UR8, 0x1, URZ ;  /* 0x0000000108087890 */ /* 0x000fe2000fffe03f */
[----:B------:R-:W-:Y:S01]  /*2a30*/  IMAD.IADD R28, R202, 0x1, R203 ;  /* 0x00000001ca1c7824 */ /* 0x000fe200078e02cb */
[----:B------:R-:W-:Y:S01]  /*2a40*/  UISETP.GE.AND UP0, UPT, UR9, 0x3, UPT ;  /* 0x000000030900788c */ /* 0x000fe2000bf06270 */
[----:B------:R-:W-:Y:S01]  /*2a50*/  IMAD.IADD R207, R203, 0x1, R200 ;  /* 0x00000001cbcf7824 */ /* 0x000fe200078e02c8 */
[----:B------:R-:W-:Y:S02]  /*2a60*/  UISETP.GE.AND UP1, UPT, UR8, 0x3, UPT ;  /* 0x000000030800788c */ /* 0x000fe4000bf26270 */
[----:B------:R-:W-:Y:S02]  /*2a70*/  USEL UR9, UR9, URZ, !UP0 ;  /* 0x0000003f09097287 */ /* 0x000fe4000c000000 */
[----:B------:R-:W-:-:S02]  /*2a80*/  UISETP.GE.U32.AND UP0, UPT, UR4, 0x15, UPT ;  /* 0x000000150400788c */ /* 0x000fc4000bf06070 */
[----:B------:R-:W-:Y:S02]  /*2a90*/  ULEA UR10, UR9, 0x18000, 0xe ;  /* 0x00018000090a7891 */ /* 0x000fe4000f8e703f */
[----:B------:R-:W-:Y:S02]  /*2aa0*/  USHF.L.U32 UR11, UR9, 0xf, URZ ;  /* 0x0000000f090b7899 */ /* 0x000fe4000800063f */
[----:B------:R-:W-:Y:S02]  /*2ab0*/  UISETP.GE.U32.AND.EX UP0, UPT, UR5, URZ, UPT, UP0 ;  /* 0x0000003f0500728c */ /* 0x000fe4000bf06100 */
[----:B------:R-:W-:Y:S01]  /*2ac0*/  LEA R124, R186, UR10, 0x1 ;  /* 0x0000000aba7c7c11 */ /* 0x000fe2000f8e08ff */
[----:B------:R-:W-:Y:S01]  /*2ad0*/  BAR.SYNC.DEFER_BLOCKING 0x0 ;  /* 0x0000000000007b1d */ /* 0x000fe20000010000 */
[----:B------:R-:W-:Y:S01]  /*2ae0*/  LEA R48, R174, UR11, 0x1 ;  /* 0x0000000bae307c11 */ /* 0x000fe2000f8e08ff */
[----:B------:R-:W-:Y:S01]  /*2af0*/  USEL UR8, UR8, URZ, !UP1 ;  /* 0x0000003f08087287 */ /* 0x000fe2000c800000 */
[----:B------:R-:W-:Y:S01]  /*2b00*/  LEA R24, R170, UR11, 0x1 ;  /* 0x0000000baa187c11 */ /* 0x000fe2000f8e08ff */
[----:B------:R-:W-:Y:S01]  /*2b10*/  UIADD3 UR4, UP1, UR4, 0x1, URZ ;  /* 0x0000000104047890 */ /* 0x000fe2000ff3e03f */
[----:B------:R-:W-:-:S02]  /*2b20*/  LEA R108, R201, UR10, 0x1 ;  /* 0x0000000ac96c7c11 */ /* 0x000fc4000f8e08ff */
[----:B------:R-:W-:Y:S01]  /*2b30*/  LEA R65, R29, UR11, 0x1 ;  /* 0x0000000b1d417c11 */ /* 0x000fe2000f8e08ff */
[----:B------:R-:W-:Y:S01]  /*2b40*/  UIADD3.X UR5, URZ, UR5, URZ, UP1, !UPT ;  /* 0x000000053f057290 */ /* 0x000fe20008ffe43f */
[----:B------:R-:W-:Y:S02]  /*2b50*/  LEA R116, R28, UR10, 0x1 ;  /* 0x0000000a1c747c11 */ /* 0x000fe4000f8e08ff */
[----:B------:R-:W-:Y:S02]  /*2b60*/  LEA R40, R199, UR10, 0x1 ;  /* 0x0000000ac7287c11 */ /* 0x000fe4000f8e08ff */
[----:B------:R-:W-:Y:S02]  /*2b70*/  LEA R207, R207, UR10, 0x1 ;  /* 0x0000000acfcf7c11 */ /* 0x000fe4000f8e08ff */
[----:B------:R-:W-:Y:S02]  /*2b80*/  LEA R64, R185, UR10, 0x1 ;  /* 0x0000000ab9407c11 */ /* 0x000fe4000f8e08ff */
[----:B------:R-:W-:-:S02]  /*2b90*/  LEA R209, R183, UR10, 0x1 ;  /* 0x0000000ab7d17c11 */ /* 0x000fc4000f8e08ff */
[----:B------:R-:W-:Y:S01]  /*2ba0*/  PLOP3.LUT P0, PT, PT, PT, UP0, 0x80, 0x0 ;  /* 0x000000000000781c */ /* 0x000fe20003f0f008 */
[----:B------:R-:W-:Y:S04]  /*2bb0*/  LDSM.16.M88.4 R48, [R48] ;  /* 0x000000003030783b */ /* 0x000fe80000000200 */
[----:B------:R-:W-:Y:S04]  /*2bc0*/  LDSM.16.M88.4 R24, [R24] ;  /* 0x000000001818783b */ /* 0x000fe80000000200 */
[----:B------:R-:W-:Y:S04]  /*2bd0*/  LDSM.16.M88.4 R28, [R65+0x4000] ;  /* 0x00400000411c783b */ /* 0x000fe80000000200 */
[----:B------:R-:W1:Y:S04]  /*2be0*/  LDSM.16.M88.4 R88, [R116+0x1000] ;  /* 0x001000007458783b */ /* 0x000e680000000200 */
[----:B------:R-:W2:Y:S04]  /*2bf0*/  LDSM.16.M88.4 R124, [R124] ;  /* 0x000000007c7c783b */ /* 0x000ea80000000200 */
[----:B------:R-:W3:Y:S04]  /*2c00*/  LDSM.16.M88.4 R108, [R108] ;  /* 0x000000006c6c783b */ /* 0x000ee80000000200 */
[----:B------:R-:W4:Y:S04]  /*2c10*/  LDSM.16.M88.4 R120, [R65+0x6000] ;  /* 0x006000004178783b */ /* 0x000f280000000200 */
[----:B------:R-:W2:Y:S04]  /*2c20*/  LDSM.16.M88.4 R132, [R116+0x3000] ;  /* 0x003000007484783b */ /* 0x000ea80000000200 */
[----:B------:R-:W2:Y:S04]  /*2c30*/  LDSM.16.M88.4 R72, [R207+0x1000] ;  /* 0x00100000cf48783b */ /* 0x000ea80000000200 */
[----:B------:R-:W2:Y:S04]  /*2c40*/  LDSM.16.M88.4 R40, [R40] ;  /* 0x000000002828783b */ /* 0x000ea80000000200 */
[----:B------:R-:W3:Y:S01]  /*2c50*/  LDSM.16.M88.4 R64, [R64] ;  /* 0x000000004040783b */ /* 0x000ee20000000200 */
[C---:B-1----:R-:W-:Y:S08]  /*2c60*/  HMMA.16816.F32.BF16 R52, R88.reuse, R48, R52 ;  /* 0x000000305834723c */ /* 0x042ff00000041834 */
[C---:B------:R-:W-:Y:S08]  /*2c70*/  HMMA.16816.F32.BF16 R56, R88.reuse, R24, R56 ;  /* 0x000000185838723c */ /* 0x040ff00000041838 */
[----:B------:R-:W-:Y:S08]  /*2c80*/  HMMA.16816.F32.BF16 R60, R88, R28, R60 ;  /* 0x0000001c583c723c */ /* 0x000ff0000004183c */
[C---:B--2---:R-:W-:Y:S08]  /*2c90*/  HMMA.16816.F32.BF16 R100, R124.reuse, R48, R100 ;  /* 0x000000307c64723c */ /* 0x044ff00000041864 */
[C---:B------:R-:W-:Y:S08]  /*2ca0*/  HMMA.16816.F32.BF16 R104, R124.reuse, R24, R104 ;  /* 0x000000187c68723c */ /* 0x040ff00000041868 */
[----:B------:R-:W-:Y:S08]  /*2cb0*/  HMMA.16816.F32.BF16 R112, R124, R28, R112 ;  /* 0x0000001c7c70723c */ /* 0x000ff00000041870 */
[C---:B---3--:R-:W-:Y:S08]  /*2cc0*/  HMMA.16816.F32.BF16 R32, R108.reuse, R48, R32 ;  /* 0x000000306c20723c */ /* 0x048ff00000041820 */
[C---:B------:R-:W-:Y:S08]  /*2cd0*/  HMMA.16816.F32.BF16 R36, R108.reuse, R24, R36 ;  /* 0x000000186c24723c */ /* 0x040ff00000041824 */
[C---:B------:R-:W-:Y:S08]  /*2ce0*/  HMMA.16816.F32.BF16 R44, R108.reuse, R28, R44 ;  /* 0x0000001c6c2c723c */ /* 0x040ff0000004182c */
[-C--:B----4-:R-:W-:Y:S08]  /*2cf0*/  HMMA.16816.F32.BF16 R80, R108, R120.reuse, R80 ;  /* 0x000000786c50723c */ /* 0x090ff00000041850 */
[-C--:B------:R-:W-:Y:S08]  /*2d00*/  HMMA.16816.F32.BF16 R88, R88, R120.reuse, R96 ;  /* 0x000000785858723c */ /* 0x080ff00000041860 */
[----:B------:R-:W-:Y:S08]  /*2d10*/  HMMA.16816.F32.BF16 R124, R124, R120, R92 ;  /* 0x000000787c7c723c */ /* 0x000ff0000004185c */
[C---:B------:R-:W-:Y:S08]  /*2d20*/  HMMA.16816.F32.BF16 R116, R132.reuse, R48, R84 ;  /* 0x000000308474723c */ /* 0x040ff00000041854 */
[C---:B------:R-:W-:Y:S07]  /*2d30*/  HMMA.16816.F32.BF16 R96, R132.reuse, R24, R76 ;  /* 0x000000188460723c */ /* 0x040fee000004184c */
[----:B------:R-:W-:Y:S01]  /*2d40*/  LEA R25, R173, UR11, 0x1 ;  /* 0x0000000bad197c11 */ /* 0x000fe2000f8e08ff */
[----:B------:R-:W-:Y:S01]  /*2d50*/  HMMA.16816.F32.BF16 R108, R132, R28, R68 ;  /* 0x0000001c846c723c */ /* 0x000fe20000041844 */
[----:B------:R-:W-:-:S05]  /*2d60*/  IMAD.IADD R24, R203, 0x1, R198 ;  /* 0x00000001cb187824 */ /* 0x000fca00078e02c6 */
[----:B------:R-:W-:Y:S02]  /*2d70*/  LEA R208, R24, UR10, 0x1 ;  /* 0x0000000a18d07c11 */ /* 0x000fe4000f8e08ff */
[----:B------:R-:W-:Y:S01]  /*2d80*/  HMMA.16816.F32.BF16 R92, R132, R120, R128 ;  /* 0x00000078845c723c */ /* 0x000fe20000041880 */
[----:B------:R1:W2:Y:S06]  /*2d90*/  LDSM.16.M88.4 R132, [R207+0x3000] ;  /* 0x00300000cf84783b */ /* 0x0002ac0000000200 */
[----:B------:R-:W-:Y:S01]  /*2da0*/  IMAD R121, R176, 0x100, R25 ;  /* 0x00000100b0797824 */ /* 0x000fe200078e0219 */
[C---:B------:R-:W-:Y:S01]  /*2db0*/  HMMA.16816.F32.BF16 R52, R72.reuse, R50, R52 ;  /* 0x000000324834723c */ /* 0x040fe20000041834 */
[----:B------:R-:W-:Y:S01]  /*2dc0*/  LEA R128, R197, UR10, 0x1 ;  /* 0x0000000ac5807c11 */ /* 0x000fe2000f8e08ff */
[----:B-1----:R-:W-:Y:S01]  /*2dd0*/  IMAD.IADD R207, R203, 0x1, R196 ;  /* 0x00000001cbcf7824 */ /* 0x002fe200078e02c4 */
[----:B------:R-:W-:Y:S01]  /*2de0*/  LEA R120, R184, UR10, 0x1 ;  /* 0x0000000ab8787c11 */ /* 0x000fe2000f8e08ff */
[----:B------:R-:W-:Y:S03]  /*2df0*/  LDSM.16.M88.4 R84, [R121] ;  /* 0x000000007954783b */ /* 0x000fe60000000200 */
[----:B------:R-:W-:Y:S01]  /*2e00*/  LEA R207, R207, UR10, 0x1 ;  /* 0x0000000acfcf7c11 */ /* 0x000fe2000f8e08ff */
[C---:B------:R-:W-:Y:S01]  /*2e10*/  HMMA.16816.F32.BF16 R56, R72.reuse, R26, R56 ;  /* 0x0000001a4838723c */ /* 0x040fe20000041838 */
[----:B------:R-:W-:Y:S04]  /*2e20*/  LDSM.16.M88.4 R76, [R121+0x2000] ;  /* 0x00200000794c783b */ /* 0x000fe80000000200 */
[----:B------:R-:W-:Y:S03]  /*2e30*/  LDSM.16.M88.4 R68, [R121+0x4000] ;  /* 0x004000007944783b */ /* 0x000fe60000000200 */
[----:B------:R-:W-:Y:S01]  /*2e40*/  HMMA.16816.F32.BF16 R60, R72, R30, R60 ;  /* 0x0000001e483c723c */ /* 0x000fe2000004183c */
[----:B------:R-:W-:Y:S07]  /*2e50*/  LDSM.16.M88.4 R128, [R128] ;  /* 0x000000008080783b */ /* 0x000fee0000000200 */
[C---:B------:R-:W-:Y:S08]  /*2e60*/  HMMA.16816.F32.BF16 R32, R40.reuse, R50, R32 ;  /* 0x000000322820723c */ /* 0x040ff00000041820 */
[C---:B------:R-:W-:Y:S08]  /*2e70*/  HMMA.16816.F32.BF16 R36, R40.reuse, R26, R36 ;  /* 0x0000001a2824723c */ /* 0x040ff00000041824 */
[C---:B------:R-:W-:Y:S08]  /*2e80*/  HMMA.16816.F32.BF16 R44, R40.reuse, R30, R44 ;  /* 0x0000001e282c723c */ /* 0x040ff0000004182c */
[-C--:B------:R-:W-:Y:S01]  /*2e90*/  HMMA.16816.F32.BF16 R80, R40, R122.reuse, R80 ;  /* 0x0000007a2850723c */ /* 0x080fe20000041850 */
[----:B------:R-:W-:Y:S07]  /*2ea0*/  LDSM.16.M88.4 R40, [R121+0x6000] ;  /* 0x006000007928783b */ /* 0x000fee0000000200 */
[----:B------:R-:W-:Y:S01]  /*2eb0*/  HMMA.16816.F32.BF16 R72, R72, R122, R88 ;  /* 0x0000007a4848723c */ /* 0x000fe20000041858 */
[----:B------:R-:W1:Y:S07]  /*2ec0*/  LDSM.16.M88.4 R88, [R208+0x1000] ;  /* 0x00100000d058783b */ /* 0x000e6e0000000200 */
[C---:B------:R-:W-:Y:S08]  /*2ed0*/  HMMA.16816.F32.BF16 R100, R64.reuse, R50, R100 ;  /* 0x000000324064723c */ /* 0x040ff00000041864 */
[C---:B------:R-:W-:Y:S08]  /*2ee0*/  HMMA.16816.F32.BF16 R104, R64.reuse, R26, R104 ;  /* 0x0000001a4068723c */ /* 0x040ff00000041868 */
[C---:B------:R-:W-:Y:S08]  /*2ef0*/  HMMA.16816.F32.BF16 R112, R64.reuse, R30, R112 ;  /* 0x0000001e4070723c */ /* 0x040ff00000041870 */
[----:B------:R-:W-:Y:S01]  /*2f00*/  HMMA.16816.F32.BF16 R64, R64, R122, R124 ;  /* 0x0000007a4040723c */ /* 0x000fe2000004187c */
[----:B------:R3:W4:Y:S07]  /*2f10*/  LDSM.16.M88.4 R124, [R120] ;  /* 0x00000000787c783b */ /* 0x00072e0000000200 */
[C---:B--2---:R-:W-:Y:S01]  /*2f20*/  HMMA.16816.F32.BF16 R24, R132.reuse, R26, R96 ;  /* 0x0000001a8418723c */ /* 0x044fe20000041860 */
[----:B------:R-:W2:Y:S07]  /*2f30*/  LDSM.16.M88.4 R96, [R208+0x3000] ;  /* 0x00300000d060783b */ /* 0x000eae0000000200 */
[C---:B------:R-:W-:Y:S07]  /*2f40*/  HMMA.16816.F32.BF16 R48, R132.reuse, R50, R116 ;  /* 0x000000328430723c */ /* 0x040fee0000041874 */
[----:B------:R-:W-:Y:S01]  /*2f50*/  LEA R116, R195, UR10, 0x1 ;  /* 0x0000000ac3747c11 */ /* 0x000fe2000f8e08ff */
[C---:B------:R-:W-:Y:S01]  /*2f60*/  HMMA.16816.F32.BF16 R28, R132.reuse, R30, R108 ;  /* 0x0000001e841c723c */ /* 0x040fe2000004186c */
[----:B------:R-:W-:Y:S04]  /*2f70*/  LDSM.16.M88.4 R108, [R207+0x1000] ;  /* 0x00100000cf6c783b */ /* 0x000fe80000000200 */
[----:B------:R-:W2:Y:S03]  /*2f80*/  LDSM.16.M88.4 R116, [R116] ;  /* 0x000000007474783b */ /* 0x000ea60000000200 */
[----:B---3--:R-:W-:Y:S01]  /*2f90*/  HMMA.16816.F32.BF16 R120, R132, R122, R92 ;  /* 0x0000007a8478723c */ /* 0x008fe2000004185c */
[----:B------:R-:W3:Y:S06]  /*2fa0*/  LDSM.16.M88.4 R92, [R209] ;  /* 0x00000000d15c783b */ /* 0x000eec0000000200 */
[----:B------:R-:W-:Y:S01]  /*2fb0*/  IMAD.IADD R132, R203, 0x1, R192 ;  /* 0x00000001cb847824 */ /* 0x000fe200078e02c0 */
[----:B-1----:R-:W-:Y:S04]  /*2fc0*/  HMMA.16816.F32.BF16 R52, R88, R84, R52 ;  /* 0x000000545834723c */ /* 0x002fe80000041834 */
[----:B------:R-:W-:-:S04]  /*2fd0*/  LEA R132, R132, UR10, 0x1 ;  /* 0x0000000a84847c11 */ /* 0x000fc8000f8e08ff */
[C---:B------:R-:W-:Y:S08]  /*2fe0*/  HMMA.16816.F32.BF16 R56, R88.reuse, R76, R56 ;  /* 0x0000004c5838723c */ /* 0x040ff00000041838 */
[C---:B------:R-:W-:Y:S08]  /*2ff0*/  HMMA.16816.F32.BF16 R60, R88.reuse, R68, R60 ;  /* 0x00000044583c723c */ /* 0x040ff0000004183c */
[----:B------:R-:W-:Y:S01]  /*3000*/  HMMA.16816.F32.BF16 R72, R88, R40, R72 ;  /* 0x000000285848723c */ /* 0x000fe20000041848 */
[----:B------:R1:W2:Y:S07]  /*3010*/  LDSM.16.M88.4 R88, [R207+0x3000] ;  /* 0x00300000cf58783b */ /* 0x0002ae0000000200 */
[----:B------:R-:W-:Y:S01]  /*3020*/  HMMA.16816.F32.BF16 R32, R128, R84, R32 ;  /* 0x000000548020723c */ /* 0x000fe20000041820 */
[----:B-1----:R-:W-:-:S05]  /*3030*/  IMAD.IADD R207, R203, 0x1, R188 ;  /* 0x00000001cbcf7824 */ /* 0x002fca00078e02bc */
[----:B------:R-:W-:Y:S02]  /*3040*/  LEA R207, R207, UR10, 0x1 ;  /* 0x0000000acfcf7c11 */ /* 0x000fe4000f8e08ff */
[C---:B------:R-:W-:Y:S08]  /*3050*/  HMMA.16816.F32.BF16 R36, R128.reuse, R76, R36 ;  /* 0x0000004c8024723c */ /* 0x040ff00000041824 */
[----:B------:R-:W-:Y:S08]  /*3060*/  HMMA.16816.F32.BF16 R44, R128, R68, R44 ;  /* 0x00000044802c723c */ /* 0x000ff0000004182c */
[C---:B----4-:R-:W-:Y:S08]  /*3070*/  HMMA.16816.F32.BF16 R100, R124.reuse, R84, R100 ;  /* 0x000000547c64723c */ /* 0x050ff00000041864 */
[C---:B------:R-:W-:Y:S08]  /*3080*/  HMMA.16816.F32.BF16 R104, R124.reuse, R76, R104 ;  /* 0x0000004c7c68723c */ /* 0x040ff00000041868 */
[----:B------:R-:W-:Y:S08]  /*3090*/  HMMA.16816.F32.BF16 R112, R124, R68, R112 ;  /* 0x000000447c70723c */ /* 0x000ff00000041870 */
[-C--:B------:R-:W-:Y:S08]  /*30a0*/  HMMA.16816.F32.BF16 R80, R128, R40.reuse, R80 ;  /* 0x000000288050723c */ /* 0x080ff00000041850 */
[----:B------:R-:W-:Y:S07]  /*30b0*/  HMMA.16816.F32.BF16 R64, R124, R40, R64 ;  /* 0x000000287c40723c */ /* 0x000fee0000041840 */
[----:B------:R-:W-:Y:S01]  /*30c0*/  LEA R124, R193, UR10, 0x1 ;  /* 0x0000000ac17c7c11 */ /* 0x000fe2000f8e08ff */
[C---:B--2---:R-:W-:Y:S05]  /*30d0*/  HMMA.16816.F32.BF16 R24, R96.reuse, R76, R24 ;  /* 0x0000004c6018723c */ /* 0x044fea0000041818 */
[----:B------:R-:W-:Y:S03]  /*30e0*/  LDSM.16.M88.4 R124, [R124] ;  /* 0x000000007c7c783b */ /* 0x000fe60000000200 */
[C---:B------:R-:W-:Y:S08]  /*30f0*/  HMMA.16816.F32.BF16 R28, R96.reuse, R68, R28 ;  /* 0x00000044601c723c */ /* 0x040ff0000004181c */
[C---:B------:R-:W-:Y:S08]  /*3100*/  HMMA.16816.F32.BF16 R48, R96.reuse, R84, R48 ;  /* 0x000000546030723c */ /* 0x040ff00000041830 */
[----:B------:R-:W-:Y:S07]  /*3110*/  HMMA.16816.F32.BF16 R96, R96, R40, R120 ;  /* 0x000000286060723c */ /* 0x000fee0000041878 */
[----:B------:R-:W-:Y:S01]  /*3120*/  LEA R41, R172, UR11, 0x1 ;  /* 0x0000000bac297c11 */ /* 0x000fe2000f8e08ff */
[----:B------:R-:W-:Y:S01]  /*3130*/  IMAD.IADD R40, R203, 0x1, R194 ;  /* 0x00000001cb287824 */ /* 0x000fe200078e02c2 */
[----:B------:R-:W-:Y:S01]  /*3140*/  LEA R120, R182, UR10, 0x1 ;  /* 0x0000000ab6787c11 */ /* 0x000fe2000f8e08ff */
[----:B------:R-:W-:Y:S02]  /*3150*/  HMMA.16816.F32.BF16 R32, R116, R86, R32 ;  /* 0x000000567420723c */ /* 0x000fe40000041820 */
[----:B------:R-:W-:Y:S01]  /*3160*/  IMAD R134, R176, 0x100, R41 ;  /* 0x00000100b0867824 */ /* 0x000fe200078e0229 */
[----:B------:R-:W-:-:S02]  /*3170*/  LEA R133, R40, UR10, 0x1 ;  /* 0x0000000a28857c11 */ /* 0x000fc4000f8e08ff */
[----:B------:R-:W-:Y:S03]  /*3180*/  LDSM.16.M88.4 R120, [R120] ;  /* 0x000000007878783b */ /* 0x000fe60000000200 */
[C---:B------:R-:W-:Y:S01]  /*3190*/  HMMA.16816.F32.BF16 R36, R116.reuse, R78, R36 ;  /* 0x0000004e7424723c */ /* 0x040fe20000041824 */
[----:B------:R-:W-:Y:S07]  /*31a0*/  LDSM.16.M88.4 R128, [R133+0x1000] ;  /* 0x001000008580783b */ /* 0x000fee0000000200 */
[----:B------:R-:W-:Y:S08]  /*31b0*/  HMMA.16816.F32.BF16 R44, R116, R70, R44 ;  /* 0x00000046742c723c */ /* 0x000ff0000004182c */
[C---:B------:R-:W-:Y:S08]  /*31c0*/  HMMA.16816.F32.BF16 R52, R108.reuse, R86, R52 ;  /* 0x000000566c34723c */ /* 0x040ff00000041834 */
[C---:B------:R-:W-:Y:S08]  /*31d0*/  HMMA.16816.F32.BF16 R56, R108.reuse, R78, R56 ;  /* 0x0000004e6c38723c */ /* 0x040ff00000041838 */
[----:B------:R-:W-:Y:S08]  /*31e0*/  HMMA.16816.F32.BF16 R60, R108, R70, R60 ;  /* 0x000000466c3c723c */ /* 0x000ff0000004183c */
[C---:B---3--:R-:W-:Y:S08]  /*31f0*/  HMMA.16816.F32.BF16 R100, R92.reuse, R86, R100 ;  /* 0x000000565c64723c */ /* 0x048ff00000041864 */
[C---:B------:R-:W-:Y:S08]  /*3200*/  HMMA.16816.F32.BF16 R104, R92.reuse, R78, R104 ;  /* 0x0000004e5c68723c */ /* 0x040ff00000041868 */
[----:B------:R-:W-:Y:S08]  /*3210*/  HMMA.16816.F32.BF16 R112, R92, R70, R112 ;  /* 0x000000465c70723c */ /* 0x000ff00000041870 */
[-C--:B------:R-:W-:Y:S01]  /*3220*/  HMMA.16816.F32.BF16 R116, R116, R42.reuse, R80 ;  /* 0x0000002a7474723c */ /* 0x080fe20000041850 */
[----:B------:R-:W1:Y:S07]  /*3230*/  LDSM.16.M88.4 R80, [R134] ;  /* 0x000000008650783b */ /* 0x000e6e0000000200 */
[-C--:B------:R-:W-:Y:S01]  /*3240*/  HMMA.16816.F32.BF16 R108, R108, R42.reuse, R72 ;  /* 0x0000002a6c6c723c */ /* 0x080fe20000041848 */
[----:B------:R-:W2:Y:S07]  /*3250*/  LDSM.16.M88.4 R72, [R134+0x2000] ;  /* 0x002000008648783b */ /* 0x000eae0000000200 */
[----:B------:R-:W-:Y:S01]  /*3260*/  HMMA.16816.F32.BF16 R92, R92, R42, R64 ;  /* 0x0000002a5c5c723c */ /* 0x000fe20000041840 */
[----:B------:R-:W3:Y:S07]  /*3270*/  LDSM.16.M88.4 R64, [R134+0x4000] ;  /* 0x004000008640783b */ /* 0x000eee0000000200 */
[C---:B------:R-:W-:Y:S01]  /*3280*/  HMMA.16816.F32.BF16 R76, R88.reuse, R78, R24 ;  /* 0x0000004e584c723c */ /* 0x040fe20000041818 */
[----:B------:R-:W4:Y:S07]  /*3290*/  LDSM.16.M88.4 R24, [R134+0x6000] ;  /* 0x006000008618783b */ /* 0x000f2e0000000200 */
[C---:B------:R-:W-:Y:S01]  /*32a0*/  HMMA.16816.F32.BF16 R68, R88.reuse, R70, R28 ;  /* 0x000000465844723c */ /* 0x040fe2000004181c */
[----:B------:R-:W4:Y:S07]  /*32b0*/  LDSM.16.M88.4 R28, [R133+0x3000] ;  /* 0x00300000851c783b */ /* 0x000f2e0000000200 */
[C---:B------:R-:W-:Y:S07]  /*32c0*/  HMMA.16816.F32.BF16 R84, R88.reuse, R86, R48 ;  /* 0x000000565854723c */ /* 0x040fee0000041830 */
[----:B------:R-:W-:Y:S01]  /*32d0*/  LEA R48, R191, UR10, 0x1 ;  /* 0x0000000abf307c11 */ /* 0x000fe2000f8e08ff */
[----:B------:R-:W-:Y:S01]  /*32e0*/  HMMA.16816.F32.BF16 R40, R88, R42, R96 ;  /* 0x0000002a5828723c */ /* 0x000fe20000041860 */
[----:B------:R-:W4:Y:S04]  /*32f0*/  LDSM.16.M88.4 R96, [R132+0x1000] ;  /* 0x001000008460783b */ /* 0x000f280000000200 */
[----:B------:R-:W4:Y:S02]  /*3300*/  LDSM.16.M88.4 R48, [R48] ;  /* 0x000000003030783b */ /* 0x000f240000000200 */
[----:B------:R-:W-:Y:S01]  /*3310*/  LEA R88, R181, UR10, 0x1 ;  /* 0x0000000ab5587c11 */ /* 0x000fe2000f8e08ff */
[C---:B-1----:R-:W-:Y:S05]  /*3320*/  HMMA.16816.F32.BF16 R52, R128.reuse, R80, R52 ;  /* 0x000000508034723c */ /* 0x042fea0000041834 */
[----:B------:R-:W1:Y:S03]  /*3330*/  LDSM.16.M88.4 R88, [R88] ;  /* 0x000000005858783b */ /* 0x000e660000000200 */
[C---:B--2---:R-:W-:Y:S08]  /*3340*/  HMMA.16816.F32.BF16 R56, R128.reuse, R72, R56 ;  /* 0x000000488038723c */ /* 0x044ff00000041838 */
[C---:B---3--:R-:W-:Y:S08]  /*3350*/  HMMA.16816.F32.BF16 R60, R128.reuse, R64, R60 ;  /* 0x00000040803c723c */ /* 0x048ff0000004183c */
[----:B----4-:R-:W-:Y:S08]  /*3360*/  HMMA.16816.F32.BF16 R108, R128, R24, R108 ;  /* 0x00000018806c723c */ /* 0x010ff0000004186c */
[C---:B------:R-:W-:Y:S08]  /*3370*/  HMMA.16816.F32.BF16 R32, R124.reuse, R80, R32 ;  /* 0x000000507c20723c */ /* 0x040ff00000041820 */
[C---:B------:R-:W-:Y:S08]  /*3380*/  HMMA.16816.F32.BF16 R36, R124.reuse, R72, R36 ;  /* 0x000000487c24723c */ /* 0x040ff00000041824 */
[C---:B------:R-:W-:Y:S08]  /*3390*/  HMMA.16816.F32.BF16 R44, R124.reuse, R64, R44 ;  /* 0x000000407c2c723c */ /* 0x040ff0000004182c */
[----:B------:R-:W-:Y:S08]  /*33a0*/  HMMA.16816.F32.BF16 R116, R124, R24, R116 ;  /* 0x000000187c74723c */ /* 0x000ff00000041874 */
[C---:B------:R-:W-:Y:S08]  /*33b0*/  HMMA.16816.F32.BF16 R100, R120.reuse, R80, R100 ;  /* 0x000000507864723c */ /* 0x040ff00000041864 */
[C---:B------:R-:W-:Y:S08]  /*33c0*/  HMMA.16816.F32.BF16 R104, R120.reuse, R72, R104 ;  /* 0x000000487868723c */ /* 0x040ff00000041868 */
[C---:B------:R-:W-:Y:S08]  /*33d0*/  HMMA.16816.F32.BF16 R112, R120.reuse, R64, R112 ;  /* 0x000000407870723c */ /* 0x040ff00000041870 */
[----:B------:R-:W-:Y:S08]  /*33e0*/  HMMA.16816.F32.BF16 R92, R120, R24, R92 ;  /* 0x00000018785c723c */ /* 0x000ff0000004185c */
[C---:B------:R-:W-:Y:S07]  /*33f0*/  HMMA.16816.F32.BF16 R84, R28.reuse, R80, R84 ;  /* 0x000000501c54723c */ /* 0x040fee0000041854 */
[----:B------:R-:W-:Y:S01]  /*3400*/  LEA R80, R187, UR10, 0x1 ;  /* 0x0000000abb507c11 */ /* 0x000fe2000f8e08ff */
[C---:B------:R-:W-:Y:S08]  /*3410*/  HMMA.16816.F32.BF16 R76, R28.reuse, R72, R76 ;  /* 0x000000481c4c723c */ /* 0x040ff0000004184c */
[C---:B------:R-:W-:Y:S08]  /*3420*/  HMMA.16816.F32.BF16 R68, R28.reuse, R64, R68 ;  /* 0x000000401c44723c */ /* 0x040ff00000041844 */
[----:B------:R-:W-:Y:S01]  /*3430*/  HMMA.16816.F32.BF16 R28, R28, R24, R40 ;  /* 0x000000181c1c723c */ /* 0x000fe20000041828 */
[----:B------:R-:W2:Y:S06]  /*3440*/  LDSM.16.M88.4 R40, [R132+0x3000] ;  /* 0x003000008428783b */ /* 0x000eac0000000200 */
[----:B------:R-:W-:Y:S01]  /*3450*/  IMAD.IADD R24, R203, 0x1, R190 ;  /* 0x00000001cb187824 */ /* 0x000fe200078e02be */
[----:B------:R-:W-:Y:S01]  /*3460*/  LEA R25, R171, UR11, 0x1 ;  /* 0x0000000bab197c11 */ /* 0x000fe2000f8e08ff */
[----:B------:R-:W-:Y:S03]  /*3470*/  HMMA.16816.F32.BF16 R52, R96, R82, R52 ;  /* 0x000000526034723c */ /* 0x000fe60000041834 */
[----:B------:R-:W-:Y:S01]  /*3480*/  LEA R208, R24, UR10, 0x1 ;  /* 0x0000000a18d07c11 */ /* 0x000fe2000f8e08ff */
[----:B------:R-:W-:Y:S01]  /*3490*/  IMAD R25, R176, 0x100, R25 ;  /* 0x00000100b0197824 */ /* 0x000fe200078e0219 */
[----:B------:R-:W-:-:S03]  /*34a0*/  LEA R24, R180, UR10, 0x1 ;  /* 0x0000000ab4187c11 */ /* 0x000fc6000f8e08ff */
[C---:B------:R-:W-:Y:S01]  /*34b0*/  HMMA.16816.F32.BF16 R56, R96.reuse, R74, R56 ;  /* 0x0000004a6038723c */ /* 0x040fe20000041838 */
[----:B------:R-:W-:Y:S04]  /*34c0*/  LDSM.16.M88.4 R128, [R25] ;  /* 0x000000001980783b */ /* 0x000fe80000000200 */
[----:B------:R-:W-:Y:S03]  /*34d0*/  LDSM.16.M88.4 R124, [R25+0x2000] ;  /* 0x00200000197c783b */ /* 0x000fe60000000200 */
[C---:B------:R-:W-:Y:S01]  /*34e0*/  HMMA.16816.F32.BF16 R60, R96.reuse, R66, R60 ;  /* 0x00000042603c723c */ /* 0x040fe2000004183c */
[----:B------:R-:W-:Y:S04]  /*34f0*/  LDSM.16.M88.4 R120, [R25+0x4000] ;  /* 0x004000001978783b */ /* 0x000fe80000000200 */
[----:B------:R-:W-:Y:S03]  /*3500*/  LDSM.16.M88.4 R132, [R208+0x1000] ;  /* 0x00100000d084783b */ /* 0x000fe60000000200 */
[----:B------:R-:W-:Y:S07]  /*3510*/  HMMA.16816.F32.BF16 R96, R96, R26, R108 ;  /* 0x0000001a6060723c */ /* 0x000fee000004186c */
[----:B------:R-:W-:Y:S01]  /*3520*/  LEA R108, R189, UR10, 0x1 ;  /* 0x0000000abd6c7c11 */ /* 0x000fe2000f8e08ff */
[C---:B------:R-:W-:Y:S05]  /*3530*/  HMMA.16816.F32.BF16 R32, R48.reuse, R82, R32 ;  /* 0x000000523020723c */ /* 0x040fea0000041820 */
[----:B------:R-:W3:Y:S03]  /*3540*/  LDSM.16.M88.4 R108, [R108] ;  /* 0x000000006c6c783b */ /* 0x000ee60000000200 */
[C---:B------:R-:W-:Y:S08]  /*3550*/  HMMA.16816.F32.BF16 R36, R48.reuse, R74, R36 ;  /* 0x0000004a3024723c */ /* 0x040ff00000041824 */
[C---:B------:R-:W-:Y:S08]  /*3560*/  HMMA.16816.F32.BF16 R44, R48.reuse, R66, R44 ;  /* 0x00000042302c723c */ /* 0x040ff0000004182c */
[----:B------:R-:W-:Y:S01]  /*3570*/  HMMA.16816.F32.BF16 R48, R48, R26, R116 ;  /* 0x0000001a3030723c */ /* 0x000fe20000041874 */
[----:B------:R4:W-:Y:S07]  /*3580*/  LDSM.16.M88.4 R116, [R25+0x6000] ;  /* 0x006000001974783b */ /* 0x0009ee0000000200 */
[----:B-1----:R-:W-:Y:S01]  /*3590*/  HMMA.16816.F32.BF16 R100, R88, R82, R100 ;  /* 0x000000525864723c */ /* 0x002fe20000041864 */
[----:B----4-:R-:W-:Y:S01]  /*35a0*/  LEA R25, R179, UR10, 0x1 ;  /* 0x0000000ab3197c11 */ /* 0x010fe2000f8e08ff */
[----:B------:R-:W-:-:S06]  /*35b0*/  ULEA UR10, UR8, 0x18000, 0xe ;  /* 0x00018000080a7891 */ /* 0x000fcc000f8e703f */
[C---:B------:R-:W-:Y:S08]  /*35c0*/  HMMA.16816.F32.BF16 R104, R88.reuse, R74, R104 ;  /* 0x0000004a5868723c */ /* 0x040ff00000041868 */
[C---:B------:R-:W-:Y:S08]  /*35d0*/  HMMA.16816.F32.BF16 R112, R88.reuse, R66, R112 ;  /* 0x000000425870723c */ /* 0x040ff00000041870 */
[----:B------:R-:W-:Y:S01]  /*35e0*/  HMMA.16816.F32.BF16 R92, R88, R26, R92 ;  /* 0x0000001a585c723c */ /* 0x000fe2000004185c */
[----:B------:R-:W1:Y:S07]  /*35f0*/  LDSM.16.M88.4 R88, [R24] ;  /* 0x000000001858783b */ /* 0x000e6e0000000200 */
[C---:B--2---:R-:W-:Y:S01]  /*3600*/  HMMA.16816.F32.BF16 R76, R40.reuse, R74, R76 ;  /* 0x0000004a284c723c */ /* 0x044fe2000004184c */
[----:B------:R-:W2:Y:S07]  /*3610*/  LDSM.16.M88.4 R72, [R208+0x3000] ;  /* 0x00300000d048783b */ /* 0x000eae0000000200 */
[C---:B------:R-:W-:Y:S01]  /*3620*/  HMMA.16816.F32.BF16 R28, R40.reuse, R26, R28 ;  /* 0x0000001a281c723c */ /* 0x040fe2000004181c */
[----:B------:R-:W4:Y:S07]  /*3630*/  LDSM.16.M88.4 R24, [R25] ;  /* 0x000000001918783b */ /* 0x000f2e0000000200 */
[C---:B------:R-:W-:Y:S01]  /*3640*/  HMMA.16816.F32.BF16 R84, R40.reuse, R82, R84 ;  /* 0x000000522854723c */ /* 0x040fe20000041854 */
[----:B------:R-:W2:Y:S07]  /*3650*/  LDSM.16.M88.4 R80, [R80] ;  /* 0x000000005050783b */ /* 0x000eae0000000200 */
[----:B------:R-:W-:Y:S01]  /*3660*/  HMMA.16816.F32.BF16 R68, R40, R66, R68 ;  /* 0x000000422844723c */ /* 0x000fe20000041844 */
[----:B------:R-:W2:Y:S04]  /*3670*/  LDSM.16.M88.4 R64, [R207+0x1000] ;  /* 0x00100000cf40783b */ /* 0x000ea80000000200 */
[----:B------:R-:W2:Y:S03]  /*3680*/  LDSM.16.M88.4 R40, [R207+0x3000] ;  /* 0x00300000cf28783b */ /* 0x000ea60000000200 */
[-C--:B---3--:R-:W-:Y:S08]  /*3690*/  HMMA.16816.F32.BF16 R32, R108, R128.reuse, R32 ;  /* 0x000000806c20723c */ /* 0x088ff00000041820 */
[C---:B-1----:R-:W-:Y:S08]  /*36a0*/  HMMA.16816.F32.BF16 R100, R88.reuse, R128, R100 ;  /* 0x000000805864723c */ /* 0x042ff00000041864 */
[C---:B------:R-:W-:Y:S08]  /*36b0*/  HMMA.16816.F32.BF16 R104, R88.reuse, R124, R104 ;  /* 0x0000007c5868723c */ /* 0x040ff00000041868 */
[C---:B------:R-:W-:Y:S08]  /*36c0*/  HMMA.16816.F32.BF16 R112, R88.reuse, R120, R112 ;  /* 0x000000785870723c */ /* 0x040ff00000041870 */
[----:B------:R-:W-:Y:S08]  /*36d0*/  HMMA.16816.F32.BF16 R92, R88, R116, R92 ;  /* 0x00000074585c723c */ /* 0x000ff0000004185c */
[C---:B------:R-:W-:Y:S08]  /*36e0*/  HMMA.16816.F32.BF16 R36, R108.reuse, R124, R36 ;  /* 0x0000007c6c24723c */ /* 0x040ff00000041824 */
[C---:B------:R-:W-:Y:S08]  /*36f0*/  HMMA.16816.F32.BF16 R44, R108.reuse, R120, R44 ;  /* 0x000000786c2c723c */ /* 0x040ff0000004182c */
[----:B------:R-:W-:Y:S08]  /*3700*/  HMMA.16816.F32.BF16 R48, R108, R116, R48 ;  /* 0x000000746c30723c */ /* 0x000ff00000041830 */
[C---:B------:R-:W-:Y:S08]  /*3710*/  HMMA.16816.F32.BF16 R52, R132.reuse, R128, R52 ;  /* 0x000000808434723c */ /* 0x040ff00000041834 */
[C---:B------:R-:W-:Y:S08]  /*3720*/  HMMA.16816.F32.BF16 R56, R132.reuse, R124, R56 ;  /* 0x0000007c8438723c */ /* 0x040ff00000041838 */
[C---:B------:R-:W-:Y:S08]  /*3730*/  HMMA.16816.F32.BF16 R60, R132.reuse, R120, R60 ;  /* 0x00000078843c723c */ /* 0x040ff0000004183c */
[----:B------:R-:W-:Y:S08]  /*3740*/  HMMA.16816.F32.BF16 R96, R132, R116, R96 ;  /* 0x000000748460723c */ /* 0x000ff00000041860 */
[C---:B--2---:R-:W-:Y:S08]  /*3750*/  HMMA.16816.F32.BF16 R84, R72.reuse, R128, R84 ;  /* 0x000000804854723c */ /* 0x044ff00000041854 */
[----:B------:R-:W-:Y:S08]  /*3760*/  HMMA.16816.F32.BF16 R28, R72, R116, R28 ;  /* 0x00000074481c723c */ /* 0x000ff0000004181c */
[C---:B----4-:R-:W-:Y:S08]  /*3770*/  HMMA.16816.F32.BF16 R100, R24.reuse, R130, R100 ;  /* 0x000000821864723c */ /* 0x050ff00000041864 */
[C---:B------:R-:W-:Y:S08]  /*3780*/  HMMA.16816.F32.BF16 R104, R24.reuse, R126, R104 ;  /* 0x0000007e1868723c */ /* 0x040ff00000041868 */
[C---:B------:R-:W-:Y:S08]  /*3790*/  HMMA.16816.F32.BF16 R112, R24.reuse, R122, R112 ;  /* 0x0000007a1870723c */ /* 0x040ff00000041870 */
[----:B------:R-:W-:Y:S07]  /*37a0*/  HMMA.16816.F32.BF16 R92, R24, R118, R92 ;  /* 0x00000076185c723c */ /* 0x000fee000004185c */
[----:B------:R-:W-:Y:S01]  /*37b0*/  IADD3 R24, P1, R21, UR6, RZ ;  /* 0x0000000615187c10 */ /* 0x000fe2000ff3e0ff */
[----:B------:R-:W-:Y:S03]  /*37c0*/  HMMA.16816.F32.BF16 R76, R72, R124, R76 ;  /* 0x0000007c484c723c */ /* 0x000fe6000004184c */
[----:B------:R-:W-:-:S02]  /*37d0*/  IADD3.X R25, R0, UR7, RZ, P1, !PT ;  /* 0x0000000700197c10 */ /* 0x000fc40008ffe4ff */
[----:B------:R-:W-:-:S03]  /*37e0*/  IADD3 R26, P1, R18, UR6, RZ ;  /* 0x00000006121a7c10 */ /* 0x000fc6000ff3e0ff */
[----:B------:R-:W-:Y:S01]  /*37f0*/  HMMA.16816.F32.BF16 R68, R72, R120, R68 ;  /* 0x000000784844723c */ /* 0x000fe20000041844 */
[----:B------:R-:W-:-:S06]  /*3800*/  IADD3.X R27, R22, UR7, RZ, P1, !PT ;  /* 0x00000007161b7c10 */ /* 0x000fcc0008ffe4ff */
[----:B------:R-:W-:Y:S01]  /*3810*/  IADD3 R73, R204, UR10, RZ ;  /* 0x0000000acc497c10 */ /* 0x000fe2000fffe0ff */
[----:B------:R-:W-:Y:S01]  /*3820*/  BAR.SYNC.DEFER_BLOCKING 0x0 ;  /* 0x0000000000007b1d */ /* 0x000fe20000010000 */
[C---:B------:R-:W-:Y:S08]  /*3830*/  HMMA.16816.F32.BF16 R32, R80.reuse, R130, R32 ;  /* 0x000000825020723c */ /* 0x040ff00000041820 */
[C---:B------:R-:W-:Y:S08]  /*3840*/  HMMA.16816.F32.BF16 R36, R80.reuse, R126, R36 ;  /* 0x0000007e5024723c */ /* 0x040ff00000041824 */
[C---:B------:R-:W-:Y:S01]  /*3850*/  HMMA.16816.F32.BF16 R44, R80.reuse, R122, R44 ;  /* 0x0000007a502c723c */ /* 0x040fe2000004182c */
[----:B------:R-:W-:Y:S01]  /*3860*/  @!PT LDS RZ, [RZ] ;  /* 0x00000000fffff984 */ /* 0x000fe20000000800 */
[----:B------:R-:W-:Y:S01]  /*3870*/  @!PT LDS RZ, [RZ] ;  /* 0x00000000fffff984 */ /* 0x000fe20000000800 */
[----:B------:R-:W-:Y:S01]  /*3880*/  @!PT LDS RZ, [RZ] ;  /* 0x00000000fffff984 */ /* 0x000fe20000000800 */
[----:B------:R1:W-:Y:S07]  /*3890*/  LDGSTS.E.BYPASS.128 [R73], [R24.64], !P0 ;  /* 0x0000000018497fae */ /* 0x0003ee000c101c4c */
[----:B------:R-:W-:Y:S07]  /*38a0*/  HMMA.16816.F32.BF16 R80, R80, R118, R48 ;  /* 0x000000765050723c */ /* 0x000fee0000041830 */
[----:B------:R-:W-:Y:S01]  /*38b0*/  IADD3 R48, P2, R19, UR6, RZ ;  /* 0x0000000613307c10 */ /* 0x000fe2000ff5e0ff */
[----:B------:R-:W-:Y:S03]  /*38c0*/  HMMA.16816.F32.BF16 R52, R64, R130, R52 ;  /* 0x000000824034723c */ /* 0x000fe60000041834 */
[----:B------:R-:W-:-:S02]  /*38d0*/  IADD3.X R49, R23, UR7, RZ, P2, !PT ;  /* 0x0000000717317c10 */ /* 0x000fc400097fe4ff */
[----:B------:R-:W-:-:S03]  /*38e0*/  IADD3 R50, P2, R16, UR6, RZ ;  /* 0x0000000610327c10 */ /* 0x000fc6000ff5e0ff */
[C---:B------:R-:W-:Y:S01]  /*38f0*/  HMMA.16816.F32.BF16 R56, R64.reuse, R126, R56 ;  /* 0x0000007e4038723c */ /* 0x040fe20000041838 */
[----:B------:R-:W-:Y:S01]  /*3900*/  IADD3.X R51, R20, UR7, RZ, P2, !PT ;  /* 0x0000000714337c10 */ /* 0x000fe200097fe4ff */
[----:B------:R2:W-:Y:S04]  /*3910*/  LDGSTS.E.BYPASS.128 [R73+0x800], [R48.64], !P0 ;  /* 0x0080000030497fae */ /* 0x0005e8000c101c4c */
[----:B------:R3:W-:Y:S02]  /*3920*/  LDGSTS.E.BYPASS.128 [R73+0x1000], [R26.64], !P0 ;  /* 0x010000001a497fae */ /* 0x0007e4000c101c4c */
[C---:B------:R-:W-:Y:S02]  /*3930*/  HMMA.16816.F32.BF16 R60, R64.reuse, R122, R60 ;  /* 0x0000007a403c723c */ /* 0x040fe4000004183c */
[----:B------:R4:W-:Y:S06]  /*3940*/  LDGSTS.E.BYPASS.128 [R73+0x1800], [R50.64], !P0 ;  /* 0x0180000032497fae */ /* 0x0009ec000c101c4c */
[----:B------:R-:W-:Y:S07]  /*3950*/  HMMA.16816.F32.BF16 R96, R64, R118, R96 ;  /* 0x000000764060723c */ /* 0x000fee0000041860 */
[----:B------:R-:W-:Y:S01]  /*3960*/  IADD3 R64, P1, R14, UR6, RZ ;  /* 0x000000060e407c10 */ /* 0x000fe2000ff3e0ff */
[----:B------:R-:W-:Y:S01]  /*3970*/  HMMA.16816.F32.BF16 R84, R40, R130, R84 ;  /* 0x000000822854723c */ /* 0x000fe20000041854 */
[----:B------:R-:W-:-:S02]  /*3980*/  IADD3 R66, P2, R12, UR6, RZ ;  /* 0x000000060c427c10 */ /* 0x000fc4000ff5e0ff */
[----:B------:R-:W-:Y:S02]  /*3990*/  IADD3.X R65, R17, UR7, RZ, P1, !PT ;  /* 0x0000000711417c10 */ /* 0x000fe40008ffe4ff */
[----:B-1----:R-:W-:Y:S02]  /*39a0*/  IADD3 R24, P1, R10, UR6, RZ ;  /* 0x000000060a187c10 */ /* 0x002fe4000ff3e0ff */
[----:B------:R-:W-:Y:S01]  /*39b0*/  IADD3.X R67, R15, UR7, RZ, P2, !PT ;  /* 0x000000070f437c10 */ /* 0x000fe200097fe4ff */
[----:B------:R-:W-:Y:S01]  /*39c0*/  HMMA.16816.F32.BF16 R128, R40, R118, R28 ;  /* 0x000000762880723c */ /* 0x000fe2000004181c */
[----:B------:R-:W-:Y:S01]  /*39d0*/  IADD3.X R25, R13, UR7, RZ, P1, !PT ;  /* 0x000000070d197c10 */ /* 0x000fe20008ffe4ff */
[----:B------:R1:W-:Y:S01]  /*39e0*/  LDGSTS.E.BYPASS.128 [R73+0x2000], [R64.64], !P0 ;  /* 0x0200000040497fae */ /* 0x0003e2000c101c4c */
[----:B---3--:R-:W-:-:S03]  /*39f0*/  IADD3 R26, P1, R5, UR6, RZ ;  /* 0x00000006051a7c10 */ /* 0x008fc6000ff3e0ff */
[----:B------:R3:W-:Y:S01]  /*3a00*/  LDGSTS.E.BYPASS.128 [R73+0x2800], [R66.64], !P0 ;  /* 0x0280000042497fae */ /* 0x0007e2000c101c4c */
[----:B------:R-:W-:Y:S01]  /*3a10*/  IADD3 R28, P2, R8, UR6, RZ ;  /* 0x00000006081c7c10 */ /* 0x000fe2000ff5e0ff */
[C---:B------:R-:W-:Y:S01]  /*3a20*/  HMMA.16816.F32.BF16 R76, R40.reuse, R126, R76 ;  /* 0x0000007e284c723c */ /* 0x040fe2000004184c */
[----:B------:R-:W-:Y:S01]  /*3a30*/  IMAD.U32 R31, RZ, RZ, UR8 ;  /* 0x00000008ff1f7e24 */ /* 0x000fe2000f8e00ff */
[----:B------:R-:W-:Y:S01]  /*3a40*/  IADD3.X R27, R9, UR7, RZ, P1, !PT ;  /* 0x00000007091b7c10 */ /* 0x000fe20008ffe4ff */
[----:B------:R2:W-:Y:S01]  /*3a50*/  LDGSTS.E.BYPASS.128 [R73+0x3000], [R24.64], !P0 ;  /* 0x0300000018497fae */ /* 0x0005e2000c101c4c */
[----:B------:R-:W-:Y:S02]  /*3a60*/  IADD3.X R29, R11, UR7, RZ, P2, !PT ;  /* 0x000000070b1d7c10 */ /* 0x000fe400097fe4ff */
[----:B------:R-:W-:Y:S01]  /*3a70*/  IADD3 R30, P2, R3, UR6, RZ ;  /* 0x00000006031e7c10 */ /* 0x000fe2000ff5e0ff */
[----:B-1----:R-:W-:Y:S01]  /*3a80*/  IMAD R65, R31, 0x8000, R204 ;  /* 0x000080001f417824 */ /* 0x002fe200078e02cc */
[----:B------:R-:W-:Y:S01]  /*3a90*/  HMMA.16816.F32.BF16 R68, R40, R122, R68 ;  /* 0x0000007a2844723c */ /* 0x000fe20000041844 */
[----:B------:R1:W-:Y:S01]  /*3aa0*/  LDGSTS.E.BYPASS.128 [R73+0x3800], [R28.64], !P0 ;  /* 0x038000001c497fae */ /* 0x0003e2000c101c4c */
[----:B------:R-:W-:-:S03]  /*3ab0*/  IADD3.X R31, R7, UR7, RZ, P2, !PT ;  /* 0x00000007071f7c10 */ /* 0x000fc600097fe4ff */
[----:B------:R-:W0:Y:S02]  /*3ac0*/  LDGDEPBAR ;  /* 0x00000000000079af */ /* 0x000e240000000000 */
[----:B------:R-:W-:Y:S02]  /*3ad0*/  IADD3 R40, P1, R2, UR6, RZ ;  /* 0x0000000602287c10 */ /* 0x000fe4000ff3e0ff */
[----:B------:R-:W-:Y:S01]  /*3ae0*/  IADD3 R42, P2, R136, UR6, RZ ;  /* 0x00000006882a7c10 */ /* 0x000fe2000ff5e0ff */
[----:B------:R3:W-:Y:S01]  /*3af0*/  LDGSTS.E.BYPASS.128 [R65], [R26.64], !P0 ;  /* 0x000000001a417fae */ /* 0x0007e2000c101c4c */
[----:B------:R-:W-:Y:S02]  /*3b00*/  IADD3.X R41, R6, UR7, RZ, P1, !PT ;  /* 0x0000000706297c10 */ /* 0x000fe40008ffe4ff */
[----:B--2---:R-:W-:Y:S01]  /*3b10*/  IADD3 R24, P1, R138, UR6, RZ ;  /* 0x000000068a187c10 */ /* 0x004fe2000ff3e0ff */
[----:B------:R2:W-:Y:S01]  /*3b20*/  LDGSTS.E.BYPASS.128 [R65+0x800], [R30.64], !P0 ;  /* 0x008000001e417fae */ /* 0x0005e2000c101c4c */
[----:B------:R-:W-:-:S02]  /*3b30*/  IADD3.X R43, R4, UR7, RZ, P2, !PT ;  /* 0x00000007042b7c10 */ /* 0x000fc400097fe4ff */
[----:B------:R-:W-:Y:S01]  /*3b40*/  IADD3.X R25, R137, UR7, RZ, P1, !PT ;  /* 0x0000000789197c10 */ /* 0x000fe20008ffe4ff */
[----:B------:R4:W-:Y:S01]  /*3b50*/  LDGSTS.E.BYPASS.128 [R65+0x1000], [R40.64], !P0 ;  /* 0x0100000028417fae */ /* 0x0009e2000c101c4c */
[----:B-1----:R-:W-:Y:S02]  /*3b60*/  IADD3 R28, P2, R140, UR6, RZ ;  /* 0x000000068c1c7c10 */ /* 0x002fe4000ff5e0ff */
[----:B------:R-:W-:Y:S01]  /*3b70*/  IADD3 R48, P1, R142, UR6, RZ ;  /* 0x000000068e307c10 */ /* 0x000fe2000ff3e0ff */
[----:B------:R1:W-:Y:S01]  /*3b80*/  LDGSTS.E.BYPASS.128 [R65+0x1800], [R42.64], !P0 ;  /* 0x018000002a417fae */ /* 0x0003e2000c101c4c */
[----:B------:R-:W-:Y:S02]  /*3b90*/  IADD3.X R29, R139, UR7, RZ, P2, !PT ;  /* 0x000000078b1d7c10 */ /* 0x000fe400097fe4ff */
[----:B------:R-:W-:Y:S01]  /*3ba0*/  IADD3.X R49, R141, UR7, RZ, P1, !PT ;  /* 0x000000078d317c10 */ /* 0x000fe20008ffe4ff */
[----:B------:R1:W-:Y:S01]  /*3bb0*/  LDGSTS.E.BYPASS.128 [R65+0x2000], [R24.64], !P0 ;  /* 0x0200000018417fae */ /* 0x0003e2000c101c4c */
[----:B---3--:R-:W-:-:S02]  /*3bc0*/  IADD3 R26, P2, R144, UR6, RZ ;  /* 0x00000006901a7c10 */ /* 0x008fc4000ff5e0ff */
[----:B--2---:R-:W-:Y:S01]  /*3bd0*/  IADD3 R30, P1, R146, UR6, RZ ;  /* 0x00000006921e7c10 */ /* 0x004fe2000ff3e0ff */
[----:B------:R2:W-:Y:S01]  /*3be0*/  LDGSTS.E.BYPASS.128 [R65+0x2800], [R28.64], !P0 ;  /* 0x028000001c417fae */ /* 0x0005e2000c101c4c */
[----:B------:R-:W-:Y:S02]  /*3bf0*/  IADD3.X R27, R143, UR7, RZ, P2, !PT ;  /* 0x000000078f1b7c10 */ /* 0x000fe400097fe4ff */
[----:B------:R-:W-:Y:S01]  /*3c00*/  IADD3.X R31, R145, UR7, RZ, P1, !PT ;  /* 0x00000007911f7c10 */ /* 0x000fe20008ffe4ff */
[----:B------:R3:W-:Y:S01]  /*3c10*/  LDGSTS.E.BYPASS.128 [R65+0x3000], [R48.64], !P0 ;  /* 0x0300000030417fae */ /* 0x0007e2000c101c4c */
[----:B----4-:R-:W-:Y:S02]  /*3c20*/  IADD3 R40, P2, R148, UR6, RZ ;  /* 0x0000000694287c10 */ /* 0x010fe4000ff5e0ff */
[----:B-1----:R-:W-:Y:S01]  /*3c30*/  IADD3 R42, P1, R150, UR6, RZ ;  /* 0x00000006962a7c10 */ /* 0x002fe2000ff3e0ff */
[----:B------:R1:W-:Y:S01]  /*3c40*/  LDGSTS.E.BYPASS.128 [R65+0x3800], [R26.64], !P0 ;  /* 0x038000001a417fae */ /* 0x0003e2000c101c4c */
[----:B------:R-:W-:-:S02]  /*3c50*/  IADD3.X R41, R147, UR7, RZ, P2, !PT ;  /* 0x0000000793297c10 */ /* 0x000fc400097fe4ff */
[----:B------:R-:W-:Y:S01]  /*3c60*/  IADD3.X R43, R149, UR7, RZ, P1, !PT ;  /* 0x00000007952b7c10 */ /* 0x000fe20008ffe4ff */
[----:B------:R4:W-:Y:S01]  /*3c70*/  LDGSTS.E.BYPASS.128 [R65+0x4000], [R30.64], !P0 ;  /* 0x040000001e417fae */ /* 0x0009e2000c101c4c */
[----:B------:R-:W-:Y:S02]  /*3c80*/  IADD3 R24, P2, R152, UR6, RZ ;  /* 0x0000000698187c10 */ /* 0x000fe4000ff5e0ff */
[----:B--2---:R-:W-:Y:S01]  /*3c90*/  IADD3 R28, P1, R154, UR6, RZ ;  /* 0x000000069a1c7c10 */ /* 0x004fe2000ff3e0ff */
[----:B------:R4:W-:Y:S01]  /*3ca0*/  LDGSTS.E.BYPASS.128 [R65+0x4800], [R40.64], !P0 ;  /* 0x0480000028417fae */ /* 0x0009e2000c101c4c */
[----:B------:R-:W-:Y:S02]  /*3cb0*/  IADD3.X R25, R151, UR7, RZ, P2, !PT ;  /* 0x0000000797197c10 */ /* 0x000fe400097fe4ff */
[----:B------:R-:W-:Y:S01]  /*3cc0*/  IADD3.X R29, R153, UR7, RZ, P1, !PT ;  /* 0x00000007991d7c10 */ /* 0x000fe20008ffe4ff */
[----:B------:R4:W-:Y:S01]  /*3cd0*/  LDGSTS.E.BYPASS.128 [R65+0x5000], [R42.64], !P0 ;  /* 0x050000002a417fae */ /* 0x0009e2000c101c4c */
[----:B---3--:R-:W-:-:S02]  /*3ce0*/  IADD3 R48, P2, R156, UR6, RZ ;  /* 0x000000069c307c10 */ /* 0x008fc4000ff5e0ff */
[----:B------:R-:W-:Y:S01]  /*3cf0*/  IADD3 R50, P1, R158, UR6, RZ ;  /* 0x000000069e327c10 */ /* 0x000fe2000ff3e0ff */
[----:B------:R4:W-:Y:S01]  /*3d00*/  LDGSTS.E.BYPASS.128 [R65+0x5800], [R24.64], !P0 ;  /* 0x0580000018417fae */ /* 0x0009e2000c101c4c */
[----:B-1----:R-:W-:Y:S01]  /*3d10*/  IADD3 R26, P3, R160, UR6, RZ ;  /* 0x00000006a01a7c10 */ /* 0x002fe2000ff7e0ff */
[----:B------:R-:W-:Y:S01]  /*3d20*/  UIADD3 UR6, UP0, UR6, 0x100, URZ ;  /* 0x0000010006067890 */ /* 0x000fe2000ff1e03f */
[----:B------:R-:W-:Y:S01]  /*3d30*/  IADD3.X R49, R155, UR7, RZ, P2, !PT ;  /* 0x000000079b317c10 */ /* 0x000fe200097fe4ff */
[----:B------:R4:W-:Y:S01]  /*3d40*/  LDGSTS.E.BYPASS.128 [R65+0x6000], [R28.64], !P0 ;  /* 0x060000001c417fae */ /* 0x0009e2000c101c4c */
[----:B------:R-:W-:Y:S02]  /*3d50*/  IADD3.X R51, R157, UR7, RZ, P1, !PT ;  /* 0x000000079d337c10 */ /* 0x000fe40008ffe4ff */
[----:B------:R-:W-:Y:S01]  /*3d60*/  IADD3.X R27, R159, UR7, RZ, P3, !PT ;  /* 0x000000079f1b7c10 */ /* 0x000fe20009ffe4ff */
[----:B------:R-:W-:Y:S01]  /*3d70*/  UIADD3.X UR7, URZ, UR7, URZ, UP0, !UPT ;  /* 0x000000073f077290 */ /* 0x000fe200087fe43f */
[----:B------:R4:W-:Y:S01]  /*3d80*/  LDGSTS.E.BYPASS.128 [R65+0x6800], [R48.64], !P0 ;  /* 0x0680000030417fae */ /* 0x0009e2000c101c4c */
[----:B------:R-:W-:-:S03]  /*3d90*/  UISETP.NE.U32.AND UP0, UPT, UR6, 0x1800, UPT ;  /* 0x000018000600788c */ /* 0x000fc6000bf05070 */
[----:B------:R4:W-:Y:S01]  /*3da0*/  LDGSTS.E.BYPASS.128 [R65+0x7000], [R50.64], !P0 ;  /* 0x0700000032417fae */ /* 0x0009e2000c101c4c */
[----:B------:R-:W-:-:S03]  /*3db0*/  UISETP.NE.AND.EX UP0, UPT, UR7, URZ, UPT, UP0 ;  /* 0x0000003f0700728c */ /* 0x000fc6000bf05300 */
[----:B------:R4:W-:Y:S03]  /*3dc0*/  LDGSTS.E.BYPASS.128 [R65+0x7800], [R26.64], !P0 ;  /* 0x078000001a417fae */ /* 0x0009e6000c101c4c */
[----:B------:R-:W-:Y:S01]  /*3dd0*/  PLOP3.LUT P0, PT, PT, PT, UP0, 0x80, 0x0 ;  /* 0x000000000000781c */ /* 0x000fe20003f0f008 */
[----:B------:R-:W0:-:S12]  /*3de0*/  LDGDEPBAR ;  /* 0x00000000000079af */ /* 0x000e180000000000 */
[----:B----4-:R-:W-:Y:S01]  /*3df0*/  @!P0 CALL.REL.NOINC `(.L_x_0) ;  /* 0x0000001000008944 */ /* 0x010fe20003c00000 */
[----:B------:R-:W-:Y:S05]  /*3e00*/  BRA `(.L_x_1) ;  /* 0xffffebe000007947 */ /* 0x000fea000383ffff */
.L_x_0:
[----:B------:R-:W1:Y:S01]  /*3e10*/  S2R R4, SR_TID.X ;  /* 0x0000000000047919 */ /* 0x000e620000002100 */
[----:B------:R-:W-:-:S04]  /*3e20*/  DEPBAR.LE SB0, 0x0 ;  /* 0x000080000000791a */ /* 0x000fc80000000000 */
[----:B------:R-:W-:Y:S01]  /*3e30*/  F2FP.BF16.PACK_AB R33, R33, R32 ;  /* 0x000000202121723e */ /* 0x000fe200000010ff */
[----:B------:R-:W-:Y:S01]  /*3e40*/  IMAD.MOV.U32 R41, RZ, RZ, 0x2 ;  /* 0x00000002ff297424 */ /* 0x000fe200078e00ff */
[----:B------:R-:W-:Y:S02]  /*3e50*/  F2FP.BF16.PACK_AB R34, R35, R34 ;  /* 0x000000222322723e */ /* 0x000fe400000010ff */
[----:B------:R-:W-:Y:S02]  /*3e60*/  F2FP.BF16.PACK_AB R37, R37, R36 ;  /* 0x000000242525723e */ /* 0x000fe400000010ff */
[----:B------:R-:W-:Y:S02]  /*3e70*/  F2FP.BF16.PACK_AB R38, R39, R38 ;  /* 0x000000262726723e */ /* 0x000fe400000010ff */
[----:B------:R-:W-:Y:S02]  /*3e80*/  F2FP.BF16.PACK_AB R45, R45, R44 ;  /* 0x0000002c2d2d723e */ /* 0x000fe400000010ff */
[----:B------:R-:W-:-:S02]  /*3e90*/  F2FP.BF16.PACK_AB R46, R47, R46 ;  /* 0x0000002e2f2e723e */ /* 0x000fc400000010ff */
[----:B------:R-:W-:Y:S02]  /*3ea0*/  F2FP.BF16.PACK_AB R81, R81, R80 ;  /* 0x000000505151723e */ /* 0x000fe400000010ff */
[----:B------:R-:W-:Y:S02]  /*3eb0*/  F2FP.BF16.PACK_AB R82, R83, R82 ;  /* 0x000000525352723e */ /* 0x000fe400000010ff */
[----:B------:R-:W-:Y:S02]  /*3ec0*/  LOP3.LUT R5, R205, 0x38, RZ, 0xc0, !PT ;  /* 0x00000038cd057812 */ /* 0x000fe400078ec0ff */
[----:B------:R-:W-:Y:S01]  /*3ed0*/  F2FP.BF16.PACK_AB R53, R53, R52 ;  /* 0x000000343535723e */ /* 0x000fe200000010ff */
[C---:B-1----:R-:W-:Y:S01]  /*3ee0*/  IMAD.SHL.U32 R2, R4.reuse, 0x20, RZ ;  /* 0x0000002004027824 */ /* 0x042fe200078e00ff */
[----:B------:R-:W-:Y:S01]  /*3ef0*/  F2FP.BF16.PACK_AB R54, R55, R54 ;  /* 0x000000363736723e */ /* 0x000fe200000010ff */
[----:B------:R-:W-:Y:S01]  /*3f00*/  IMAD.SHL.U32 R0, R4, 0x2, RZ ;  /* 0x0000000204007824 */ /* 0x000fe200078e00ff */
[----:B------:R-:W-:-:S02]  /*3f10*/  F2FP.BF16.PACK_AB R57, R57, R56 ;  /* 0x000000383939723e */ /* 0x000fc400000010ff */
[----:B------:R-:W-:Y:S02]  /*3f20*/  LOP3.LUT R3, R2, 0x180, RZ, 0xc0, !PT ;  /* 0x0000018002037812 */ /* 0x000fe400078ec0ff */
[----:B------:R-:W-:Y:S02]  /*3f30*/  F2FP.BF16.PACK_AB R58, R59, R58 ;  /* 0x0000003a3b3a723e */ /* 0x000fe400000010ff */
[----:B------:R-:W-:Y:S02]  /*3f40*/  LOP3.LUT R3, R3, 0x6, R0, 0xf8, !PT ;  /* 0x0000000603037812 */ /* 0x000fe400078ef800 */
[----:B------:R-:W-:Y:S02]  /*3f50*/  LOP3.LUT R0, R205, 0x3f8, RZ, 0xc0, !PT ;  /* 0x000003f8cd007812 */ /* 0x000fe400078ec0ff */
[----:B------:R-:W-:Y:S01]  /*3f60*/  SHF.R.U32.HI R205, RZ, 0x3, R205 ;  /* 0x00000003ffcd7819 */ /* 0x000fe200000116cd */
[----:B------:R-:W-:Y:S01]  /*3f70*/  IMAD R206, R206, 0x20, R3 ;  /* 0x00000020cece7824 */ /* 0x000fe200078e0203 */
[----:B------:R-:W-:-:S02]  /*3f80*/  LOP3.LUT R3, R0, 0x400, RZ, 0xfc, !PT ;  /* 0x0000040000037812 */ /* 0x000fc400078efcff */
[----:B------:R-:W-:Y:S02]  /*3f90*/  LOP3.LUT R205, R205, 0x70, RZ, 0xc0, !PT ;  /* 0x00000070cdcd7812 */ /* 0x000fe400078ec0ff */
[C---:B------:R-:W-:Y:S02]  /*3fa0*/  IADD3 R2, R206.reuse, 0x400, RZ ;  /* 0x00000400ce027810 */ /* 0x040fe40007ffe0ff */
[----:B------:R-:W-:Y:S01]  /*3fb0*/  LOP3.LUT R177, R206, R177, RZ, 0xfc, !PT ;  /* 0x000000b1ceb17212 */ /* 0x000fe200078efcff */
[----:B------:R-:W-:Y:S01]  /*3fc0*/  IMAD R205, R0, 0x2, R205 ;  /* 0x0000000200cd7824 */ /* 0x000fe200078e02cd */
[----:B------:R-:W-:Y:S01]  /*3fd0*/  BAR.SYNC.DEFER_BLOCKING 0x0 ;  /* 0x0000000000007b1d */ /* 0x000fe20000010000 */
[----:B------:R-:W-:Y:S02]  /*3fe0*/  SHF.R.U32.HI R2, RZ, 0x3, R2 ;  /* 0x00000003ff027819 */ /* 0x000fe40000011602 */
[----:B------:R-:W-:Y:S01]  /*3ff0*/  IMAD.SHL.U32 R177, R177, 0x2, RZ ;  /* 0x00000002b1b17824 */ /* 0x000fe200078e00ff */
[----:B------:R-:W-:-:S02]  /*4000*/  SHF.R.U32.HI R3, RZ, 0x3, R3 ;  /* 0x00000003ff037819 */ /* 0x000fc40000011603 */
[----:B------:R-:W-:Y:S02]  /*4010*/  LOP3.LUT R2, R2, 0xf0, RZ, 0xc0, !PT ;  /* 0x000000f002027812 */ /* 0x000fe400078ec0ff */
[----:B------:R-:W-:Y:S02]  /*4020*/  LEA.HI R206, R206, R177, RZ, 0x1d ;  /* 0x000000b1cece7211 */ /* 0x000fe400078fe8ff */
[----:B------:R-:W-:Y:S01]  /*4030*/  LOP3.LUT R3, R3, 0xf0, RZ, 0xc0, !PT ;  /* 0x000000f003037812 */ /* 0x000fe200078ec0ff */
[----:B------:R-:W-:Y:S01]  /*4040*/  IMAD.IADD R177, R177, 0x1, R2 ;  /* 0x00000001b1b17824 */ /* 0x000fe200078e0202 */
[----:B------:R-:W-:Y:S02]  /*4050*/  F2FP.BF16.PACK_AB R61, R61, R60 ;  /* 0x0000003c3d3d723e */ /* 0x000fe400000010ff */
[----:B------:R-:W-:Y:S01]  /*4060*/  F2FP.BF16.PACK_AB R62, R63, R62 ;  /* 0x0000003e3f3e723e */ /* 0x000fe200000010ff */
[----:B------:R-:W-:Y:S01]  /*4070*/  IMAD R0, R0, 0x2, R3 ;  /* 0x0000000200007824 */ /* 0x000fe200078e0203 */
[----:B------:R-:W-:-:S02]  /*4080*/  F2FP.BF16.PACK_AB R97, R97, R96 ;  /* 0x000000606161723e */ /* 0x000fc400000010ff */
[----:B------:R-:W-:Y:S02]  /*4090*/  F2FP.BF16.PACK_AB R98, R99, R98 ;  /* 0x000000626362723e */ /* 0x000fe400000010ff */
[----:B------:R-:W-:Y:S02]  /*40a0*/  F2FP.BF16.PACK_AB R101, R101, R100 ;  /* 0x000000646565723e */ /* 0x000fe400000010ff */
[----:B------:R-:W-:Y:S01]  /*40b0*/  F2FP.BF16.PACK_AB R102, R103, R102 ;  /* 0x000000666766723e */ /* 0x000fe200000010ff */
[----:B------:R-:W-:Y:S01]  /*40c0*/  STS [R206], R33 ;  /* 0x00000021ce007388 */ /* 0x000fe20000000800 */
[----:B------:R-:W-:Y:S02]  /*40d0*/  F2FP.BF16.PACK_AB R105, R105, R104 ;  /* 0x000000686969723e */ /* 0x000fe400000010ff */
[----:B------:R-:W-:Y:S01]  /*40e0*/  F2FP.BF16.PACK_AB R106, R107, R106 ;  /* 0x0000006a6b6a723e */ /* 0x000fe200000010ff */
[----:B------:R-:W-:Y:S01]  /*40f0*/  STS [R177+0x800], R34 ;  /* 0x00080022b1007388 */ /* 0x000fe20000000800 */
[----:B------:R-:W-:-:S02]  /*4100*/  F2FP.BF16.PACK_AB R113, R113, R112 ;  /* 0x000000707171723e */ /* 0x000fc400000010ff */
[----:B------:R-:W-:Y:S01]  /*4110*/  F2FP.BF16.PACK_AB R114, R115, R114 ;  /* 0x000000727372723e */ /* 0x000fe200000010ff */
[----:B------:R-:W-:Y:S01]  /*4120*/  STS [R206+0x40], R37 ;  /* 0x00004025ce007388 */ /* 0x000fe20000000800 */
[----:B------:R-:W-:Y:S02]  /*4130*/  F2FP.BF16.PACK_AB R93, R93, R92 ;  /* 0x0000005c5d5d723e */ /* 0x000fe400000010ff */
[----:B------:R-:W-:Y:S01]  /*4140*/  F2FP.BF16.PACK_AB R94, R95, R94 ;  /* 0x0000005e5f5e723e */ /* 0x000fe200000010ff */
[----:B------:R-:W-:Y:S01]  /*4150*/  STS [R177+0x840], R38 ;  /* 0x00084026b1007388 */ /* 0x000fe20000000800 */
        /* <DEDUP_REMOVED lines=12> */
[----:B------:R-:W-:-:S03]  /*4220*/  LOP3.LUT R4, R4, 0x8, RZ, 0xc0, !PT ;  /* 0x0000000804047812 */ /* 0x000fc600078ec0ff */
[----:B------:R-:W-:Y:S02]  /*4230*/  BAR.SYNC.DEFER_BLOCKING 0x0 ;  /* 0x0000000000007b1d */ /* 0x000fe40000010000 */
[----:B------:R-:W-:-:S04]  /*4240*/  IMAD R4, R4, 0x8, R5 ;  /* 0x0000000804047824 */ /* 0x000fc800078e0205 */
[----:B------:R-:W-:-:S04]  /*4250*/  IMAD.IADD R161, R161, 0x1, R4 ;  /* 0x00000001a1a17824 */ /* 0x000fc800078e0204 */
[--C-:B------:R-:W-:Y:S01]  /*4260*/  IMAD R2, R169, 0x300, R161.reuse ;  /* 0x00000300a9027824 */ /* 0x100fe200078e02a1 */
[----:B------:R-:W-:Y:S01]  /*4270*/  ISETP.GE.AND P0, PT, R161, 0x300, PT ;  /* 0x00000300a100780c */ /* 0x000fe20003f06270 */
[--C-:B------:R-:W-:Y:S02]  /*4280*/  IMAD R4, R168, 0x300, R161.reuse ;  /* 0x00000300a8047824 */ /* 0x100fe400078e02a1 */
[-C--:B------:R-:W-:Y:S01]  /*4290*/  IMAD.WIDE R2, R2, R41.reuse, c[0x0][0x170] ;  /* 0x00005c0002027625 */ /* 0x080fe200078e0229 */
[----:B------:R-:W-:Y:S02]  /*42a0*/  ISETP.LT.AND P1, PT, R169, 0x4d, !P0 ;  /* 0x0000004da900780c */ /* 0x000fe40004721270 */
[----:B------:R-:W-:Y:S01]  /*42b0*/  ISETP.LT.AND P2, PT, R168, 0x4d, !P0 ;  /* 0x0000004da800780c */ /* 0x000fe20004741270 */
[----:B------:R-:W-:Y:S01]  /*42c0*/  IMAD.WIDE R4, R4, R41, c[0x0][0x170] ;  /* 0x00005c0004047625 */ /* 0x000fe200078e0229 */
[C---:B------:R-:W-:Y:S02]  /*42d0*/  ISETP.LT.AND P3, PT, R165.reuse, 0x4d, !P0 ;  /* 0x0000004da500780c */ /* 0x040fe40004761270 */
[C---:B------:R-:W-:Y:S01]  /*42e0*/  ISETP.LT.AND P4, PT, R164.reuse, 0x4d, !P0 ;  /* 0x0000004da400780c */ /* 0x040fe20004781270 */
[--C-:B------:R-:W-:Y:S01]  /*42f0*/  IMAD R6, R165, 0x300, R161.reuse ;  /* 0x00000300a5067824 */ /* 0x100fe200078e02a1 */
[----:B------:R-:W-:Y:S01]  /*4300*/  ISETP.LT.AND P5, PT, R163, 0x4d, !P0 ;  /* 0x0000004da300780c */ /* 0x000fe200047a1270 */
[----:B------:R-:W1:Y:S01]  /*4310*/  LDS.128 R12, [R205] ;  /* 0x00000000cd0c7984 */ /* 0x000e620000000c00 */
[----:B------:R-:W-:-:S02]  /*4320*/  IMAD R8, R164, 0x300, R161 ;  /* 0x00000300a4087824 */ /* 0x000fc400078e02a1 */
[----:B------:R-:W-:Y:S01]  /*4330*/  IMAD R10, R163, 0x300, R161 ;  /* 0x00000300a30a7824 */ /* 0x000fe200078e02a1 */
[----:B------:R-:W2:Y:S01]  /*4340*/  LDS.128 R16, [R0+0x800] ;  /* 0x0008000000107984 */ /* 0x000ea20000000c00 */
[----:B------:R-:W-:-:S03]  /*4350*/  IMAD.WIDE R6, R6, R41, c[0x0][0x170] ;  /* 0x00005c0006067625 */ /* 0x000fc600078e0229 */
[----:B------:R-:W-:Y:S01]  /*4360*/  BAR.SYNC.DEFER_BLOCKING 0x0 ;  /* 0x0000000000007b1d */ /* 0x000fe20000010000 */
[----:B------:R-:W-:-:S04]  /*4370*/  IMAD.WIDE R8, R8, R41, c[0x0][0x170] ;  /* 0x00005c0008087625 */ /* 0x000fc800078e0229 */
[----:B------:R-:W-:Y:S01]  /*4380*/  IMAD.WIDE R10, R10, R41, c[0x0][0x170] ;  /* 0x00005c000a0a7625 */ /* 0x000fe200078e0229 */
[----:B------:R-:W-:Y:S04]  /*4390*/  STS [R206], R53 ;  /* 0x00000035ce007388 */ /* 0x000fe80000000800 */
[----:B------:R-:W-:Y:S04]  /*43a0*/  STS [R177+0x800], R54 ;  /* 0x00080036b1007388 */ /* 0x000fe80000000800 */
[----:B------:R-:W-:Y:S04]  /*43b0*/  STS [R206+0x40], R57 ;  /* 0x00004039ce007388 */ /* 0x000fe80000000800 */
[----:B------:R-:W-:Y:S04]  /*43c0*/  STS [R177+0x840], R58 ;  /* 0x0008403ab1007388 */ /* 0x000fe80000000800 */
[----:B------:R-:W-:Y:S04]  /*43d0*/  STS [R206+0x80], R61 ;  /* 0x0000803dce007388 */ /* 0x000fe80000000800 */
[----:B------:R-:W-:Y:S04]  /*43e0*/  STS [R177+0x880], R62 ;  /* 0x0008803eb1007388 */ /* 0x000fe80000000800 */
[----:B------:R-:W-:Y:S04]  /*43f0*/  STS [R206+0xc0], R97 ;  /* 0x0000c061ce007388 */ /* 0x000fe80000000800 */
[----:B------:R-:W-:Y:S04]  /*4400*/  STS [R177+0x8c0], R98 ;  /* 0x0008c062b1007388 */ /* 0x000fe80000000800 */
[----:B------:R-:W-:Y:S06]  /*4410*/  BAR.SYNC.DEFER_BLOCKING 0x0 ;  /* 0x0000000000007b1d */ /* 0x000fec0000010000 */
[----:B------:R-:W3:Y:S04]  /*4420*/  LDS.128 R20, [R205] ;  /* 0x00000000cd147984 */ /* 0x000ee80000000c00 */
[----:B------:R-:W4:Y:S04]  /*4430*/  LDS.128 R24, [R0+0x800] ;  /* 0x0008000000187984 */ /* 0x000f280000000c00 */
[----:B------:R-:W-:Y:S06]  /*4440*/  BAR.SYNC.DEFER_BLOCKING 0x0 ;  /* 0x0000000000007b1d */ /* 0x000fec0000010000 */
        /* <DEDUP_REMOVED lines=9> */
[----:B------:R-:W1:Y:S04]  /*44e0*/  LDS.128 R28, [R205] ;  /* 0x00000000cd1c7984 */ /* 0x000e680000000c00 */
[----:B------:R-:W1:Y:S04]  /*44f0*/  LDS.128 R32, [R0+0x800] ;  /* 0x0008000000207984 */ /* 0x000e680000000c00 */
        /* <DEDUP_REMOVED lines=10> */
[----:B------:R-:W4:Y:S04]  /*45a0*/  LDS.128 R36, [R205] ;  /* 0x00000000cd247984 */ /* 0x000f280000000c00 */
[----:B-1----:R1:W-:Y:S01]  /*45b0*/  @P1 STG.E.128 [R2.64], R12 ;  /* 0x0000000c02001986 */ /* 0x0023e2000c101d0c */
[C---:B------:R-:W-:Y:S01]  /*45c0*/  ISETP.LT.AND P1, PT, R167.reuse, 0x4d, !P0 ;  /* 0x0000004da700780c */ /* 0x040fe20004721270 */
[----:B------:R-:W-:-:S02]  /*45d0*/  IMAD R167, R167, 0x300, R161 ;  /* 0x00000300a7a77824 */ /* 0x000fc400078e02a1 */
[----:B--2---:R2:W-:Y:S01]  /*45e0*/  @P2 STG.E.128 [R4.64], R16 ;  /* 0x0000001004002986 */ /* 0x0045e2000c101d0c */
[C---:B------:R-:W-:Y:S01]  /*45f0*/  ISETP.LT.AND P2, PT, R166.reuse, 0x4d, !P0 ;  /* 0x0000004da600780c */ /* 0x040fe20004741270 */
[----:B------:R-:W-:Y:S01]  /*4600*/  IMAD R166, R166, 0x300, R161 ;  /* 0x00000300a6a67824 */ /* 0x000fe200078e02a1 */
[----:B------:R-:W-:Y:S01]  /*4610*/  ISETP.LT.AND P0, PT, R162, 0x4d, !P0 ;  /* 0x0000004da200780c */ /* 0x000fe20004701270 */
[----:B-1----:R-:W-:-:S04]  /*4620*/  IMAD.WIDE R2, R167, R41, c[0x0][0x170] ;  /* 0x00005c00a7027625 */ /* 0x002fc800078e0229 */
[----:B--2---:R-:W-:Y:S02]  /*4630*/  IMAD.WIDE R4, R166, R41, c[0x0][0x170] ;  /* 0x00005c00a6047625 */ /* 0x004fe400078e0229 */
[----:B---3--:R1:W-:Y:S04]  /*4640*/  @P1 STG.E.128 [R2.64], R20 ;  /* 0x0000001402001986 */ /* 0x0083e8000c101d0c */
[----:B----4-:R1:W-:Y:S04]  /*4650*/  @P2 STG.E.128 [R4.64], R24 ;  /* 0x0000001804002986 */ /* 0x0103e8000c101d0c */
[----:B------:R1:W-:Y:S04]  /*4660*/  @P3 STG.E.128 [R6.64], R28 ;  /* 0x0000001c06003986 */ /* 0x0003e8000c101d0c */
[----:B------:R1:W-:Y:S04]  /*4670*/  @P4 STG.E.128 [R8.64], R32 ;  /* 0x0000002008004986 */ /* 0x0003e8000c101d0c */
[----:B------:R1:W-:Y:S01]  /*4680*/  @P5 STG.E.128 [R10.64], R36 ;  /* 0x000000240a005986 */ /* 0x0003e2000c101d0c */
[----:B------:R-:W-:Y:S05]  /*4690*/  @!P0 EXIT ;  /* 0x000000000000894d */ /* 0x000fea0003800000 */
[----:B-1----:R-:W1:Y:S01]  /*46a0*/  LDS.128 R4, [R0+0x800] ;  /* 0x0008000000047984 */ /* 0x002e620000000c00 */
[----:B------:R-:W-:-:S04]  /*46b0*/  IMAD R2, R162, 0x300, R161 ;  /* 0x00000300a2027824 */ /* 0x000fc800078e02a1 */
[----:B------:R-:W-:-:S05]  /*46c0*/  IMAD.WIDE R2, R2, R41, c[0x0][0x170] ;  /* 0x00005c0002027625 */ /* 0x000fca00078e0229 */
[----:B-1----:R-:W-:Y:S01]  /*46d0*/  STG.E.128 [R2.64], R4 ;  /* 0x0000000402007986 */ /* 0x002fe2000c101d0c */
[----:B------:R-:W-:Y:S05]  /*46e0*/  EXIT ;  /* 0x000000000000794d */ /* 0x000fea0003800000 */
.L_x_2:
[----:B------:R-:W-:-:S00]  /*46f0*/  BRA `(.L_x_2) ;  /* 0xfffffff000007947 */ /* 0x000fc0000383ffff */
[----:B------:R-:W-:-:S00]  /*4700*/  NOP ;  /* 0x0000000000007918 */ /* 0x000fc00000000000 */
[----:B------:R-:W-:-:S00]  /*4710*/  NOP ;  /* 0x0000000000007918 */ /* 0x000fc00000000000 */
[----:B------:R-:W-:-:S00]  /*4720*/  NOP ;  /* 0x0000000000007918 */ /* 0x000fc00000000000 */
[----:B------:R-:W-:-:S00]  /*4730*/  NOP ;  /* 0x0000000000007918 */ /* 0x000fc00000000000 */
[----:B------:R-:W-:-:S00]  /*4740*/  NOP ;  /* 0x0000000000007918 */ /* 0x000fc00000000000 */
[----:B------:R-:W-:-:S00]  /*4750*/  NOP ;  /* 0x0000000000007918 */ /* 0x000fc00000000000 */
[----:B------:R-:W-:-:S00]  /*4760*/  NOP ;  /* 0x0000000000007918 */ /* 0x000fc00000000000 */
[----:B------:R-:W-:-:S00]  /*4770*/  NOP ;  /* 0x0000000000007918 */ /* 0x000fc00000000000 */
.L_x_3:


//--------------------- .nv.shared.triton_mm      --------------------------
	.section	.nv.shared.triton_mm,"aw",@nobits
	.sectionflags	@""
	.align	16
